	.headerflags	@"EF_CUDA_TEXMODE_UNIFIED EF_CUDA_64BIT_ADDRESS EF_CUDA_SM89 EF_CUDA_VIRTUAL_SM(EF_CUDA_SM89)"
	.elftype	@"ET_EXEC"


//--------------------- .nv.info                  --------------------------
	.section	.nv.info,"",@"SHT_CUDA_INFO"
	.align	4


	//----- nvinfo : EIATTR_REGCOUNT
	.align		4
        /*0000*/ 	.byte	0x04, 0x2f
        /*0002*/ 	.short	(.L_1 - .L_0)
	.align		4
.L_0:
        /*0004*/ 	.word	index@(triton__0d1d2d3de4e)
        /*0008*/ 	.word	0x00000047


	//----- nvinfo : EIATTR_MAX_STACK_SIZE
	.align		4
.L_1:
        /*000c*/ 	.byte	0x04, 0x23
        /*000e*/ 	.short	(.L_3 - .L_2)
	.align		4
.L_2:
        /*0010*/ 	.word	index@(triton__0d1d2d3de4e)
        /*0014*/ 	.word	0x00000000


	//----- nvinfo : EIATTR_MIN_STACK_SIZE
	.align		4
.L_3:
        /*0018*/ 	.byte	0x04, 0x12
        /*001a*/ 	.short	(.L_5 - .L_4)
	.align		4
.L_4:
        /*001c*/ 	.word	index@(triton__0d1d2d3de4e)
        /*0020*/ 	.word	0x00000000


	//----- nvinfo : EIATTR_FRAME_SIZE
	.align		4
.L_5:
        /*0024*/ 	.byte	0x04, 0x11
        /*0026*/ 	.short	(.L_7 - .L_6)
	.align		4
.L_6:
        /*0028*/ 	.word	index@(triton__0d1d2d3de4e)
        /*002c*/ 	.word	0x00000000
.L_7:


//--------------------- .nv.info.triton__0d1d2d3de4e --------------------------
	.section	.nv.info.triton__0d1d2d3de4e,"",@"SHT_CUDA_INFO"
	.align	4


	//----- nvinfo : EIATTR_CUDA_API_VERSION
	.align		4
        /*0000*/ 	.byte	0x04, 0x37
        /*0002*/ 	.short	(.L_9 - .L_8)
.L_8:
        /*0004*/ 	.word	0x0000007b


	//----- nvinfo : EIATTR_PARAM_CBANK
	.align		4
.L_9:
        /*0008*/ 	.byte	0x04, 0x0a
        /*000a*/ 	.short	(.L_11 - .L_10)
	.align		4
.L_10:
        /*000c*/ 	.word	index@(.nv.constant0.triton__0d1d2d3de4e)
        /*0010*/ 	.short	0x0160
        /*0012*/ 	.short	0x0020


	//----- nvinfo : EIATTR_CBANK_PARAM_SIZE
	.align		4
.L_11:
        /*0014*/ 	.byte	0x03, 0x19
        /*0016*/ 	.short	0x0020


	//----- nvinfo : EIATTR_KPARAM_INFO
	.align		4
        /*0018*/ 	.byte	0x04, 0x17
        /*001a*/ 	.short	(.L_13 - .L_12)
.L_12:
        /*001c*/ 	.word	0x00000000
        /*0020*/ 	.short	0x0004
        /*0022*/ 	.short	0x001c
        /*0024*/ 	.byte	0x00, 0xf0, 0x11, 0x00


	//----- nvinfo : EIATTR_KPARAM_INFO
	.align		4
.L_13:
        /*0028*/ 	.byte	0x04, 0x17
        /*002a*/ 	.short	(.L_15 - .L_14)
.L_14:
        /*002c*/ 	.word	0x00000000
        /*0030*/ 	.short	0x0003
        /*0032*/ 	.short	0x0018
        /*0034*/ 	.byte	0x00, 0xf0, 0x11, 0x00


	//----- nvinfo : EIATTR_KPARAM_INFO
	.align		4
.L_15:
        /*0038*/ 	.byte	0x04, 0x17
        /*003a*/ 	.short	(.L_17 - .L_16)
.L_16:
        /*003c*/ 	.word	0x00000000
        /*0040*/ 	.short	0x0002
        /*0042*/ 	.short	0x0010
        /*0044*/ 	.byte	0x00, 0xf0, 0x21, 0x00


	//----- nvinfo : EIATTR_KPARAM_INFO
	.align		4
.L_17:
        /*0048*/ 	.byte	0x04, 0x17
        /*004a*/ 	.short	(.L_19 - .L_18)
.L_18:
        /*004c*/ 	.word	0x00000000
        /*0050*/ 	.short	0x0001
        /*0052*/ 	.short	0x0008
        /*0054*/ 	.byte	0x00, 0xf0, 0x21, 0x00


	//----- nvinfo : EIATTR_KPARAM_INFO
	.align		4
.L_19:
        /*0058*/ 	.byte	0x04, 0x17
        /*005a*/ 	.short	(.L_21 - .L_20)
.L_20:
        /*005c*/ 	.word	0x00000000
        /*0060*/ 	.short	0x0000
        /*0062*/ 	.short	0x0000
        /*0064*/ 	.byte	0x00, 0xf0, 0x21, 0x00


	//----- nvinfo : EIATTR_MAXREG_COUNT
	.align		4
.L_21:
        /*0068*/ 	.byte	0x03, 0x1b
        /*006a*/ 	.short	0x00ff


	//----- nvinfo : EIATTR_COOP_GROUP_MASK_REGIDS
	.align		4
        /*006c*/ 	.byte	0x04, 0x29
        /*006e*/ 	.short	(.L_23 - .L_22)


	//   ....[0]....
.L_22:
        /*0070*/ 	.word	0xffffffff


	//   ....[1]....
        /*0074*/ 	.word	0xffffffff


	//   ....[2]....
        /*0078*/ 	.word	0xffffffff


	//   ....[3]....
        /*007c*/ 	.word	0xffffffff


	//   ....[4]....
        /*0080*/ 	.word	0xffffffff


	//   ....[5]....
        /*0084*/ 	.word	0xffffffff


	//   ....[6]....
        /*0088*/ 	.word	0xffffffff


	//   ....[7]....
        /*008c*/ 	.word	0xffffffff


	//   ....[8]....
        /*0090*/ 	.word	0xffffffff


	//   ....[9]....
        /*0094*/ 	.word	0xffffffff


	//   ....[10]....
        /*0098*/ 	.word	0xffffffff


	//   ....[11]....
        /*009c*/ 	.word	0xffffffff


	//   ....[12]....
        /*00a0*/ 	.word	0xffffffff


	//   ....[13]....
        /*00a4*/ 	.word	0xffffffff


	//   ....[14]....
        /*00a8*/ 	.word	0xffffffff


	//   ....[15]....
        /*00ac*/ 	.word	0xffffffff


	//   ....[16]....
        /*00b0*/ 	.word	0xffffffff


	//   ....[17]....
        /*00b4*/ 	.word	0xffffffff


	//   ....[18]....
        /*00b8*/ 	.word	0xffffffff


	//   ....[19]....
        /*00bc*/ 	.word	0xffffffff


	//   ....[20]....
        /*00c0*/ 	.word	0xffffffff


	//   ....[21]....
        /*00c4*/ 	.word	0xffffffff


	//   ....[22]....
        /*00c8*/ 	.word	0xffffffff


	//   ....[23]....
        /*00cc*/ 	.word	0xffffffff


	//----- nvinfo : EIATTR_COOP_GROUP_INSTR_OFFSETS
	.align		4
.L_23:
        /*00d0*/ 	.byte	0x04, 0x28
        /*00d2*/ 	.short	(.L_25 - .L_24)


	//   ....[0]....
.L_24:
        /*00d4*/ 	.word	0x00001870


	//   ....[1]....
        /*00d8*/ 	.word	0x00001a90


	//   ....[2]....
        /*00dc*/ 	.word	0x00001b80


	//   ....[3]....
        /*00e0*/ 	.word	0x00001c20


	//   ....[4]....
        /*00e4*/ 	.word	0x00001c70


	//   ....[5]....
        /*00e8*/ 	.word	0x00001d00


	//   ....[6]....
        /*00ec*/ 	.word	0x00001d70


	//   ....[7]....
        /*00f0*/ 	.word	0x00001dc0


	//   ....[8]....
        /*00f4*/ 	.word	0x00001e50


	//   ....[9]....
        /*00f8*/ 	.word	0x00001ec0


	//   ....[10]....
        /*00fc*/ 	.word	0x00001fa0


	//   ....[11]....
        /*0100*/ 	.word	0x00001fe0


	//   ....[12]....
        /*0104*/ 	.word	0x00002000


	//   ....[13]....
        /*0108*/ 	.word	0x000020d0


	//   ....[14]....
        /*010c*/ 	.word	0x00002140


	//   ....[15]....
        /*0110*/ 	.word	0x00002290


	//   ....[16]....
        /*0114*/ 	.word	0x000022a0


	//   ....[17]....
        /*0118*/ 	.word	0x000022b0


	//   ....[18]....
        /*011c*/ 	.word	0x000022f0


	//   ....[19]....
        /*0120*/ 	.word	0x000023c0


	//   ....[20]....
        /*0124*/ 	.word	0x00002480


	//   ....[21]....
        /*0128*/ 	.word	0x000024b0


	//   ....[22]....
        /*012c*/ 	.word	0x00002580


	//   ....[23]....
        /*0130*/ 	.word	0x000025d0


	//----- nvinfo : EIATTR_EXIT_INSTR_OFFSETS
	.align		4
.L_25:
        /*0134*/ 	.byte	0x04, 0x1c
        /*0136*/ 	.short	(.L_27 - .L_26)


	//   ....[0]....
.L_26:
        /*0138*/ 	.word	0x000027a0


	//   ....[1]....
        /*013c*/ 	.word	0x000027e0


	//----- nvinfo : EIATTR_MAX_THREADS
	.align		4
.L_27:
        /*0140*/ 	.byte	0x04, 0x05
        /*0142*/ 	.short	(.L_29 - .L_28)
.L_28:
        /*0144*/ 	.word	0x00000100
        /*0148*/ 	.word	0x00000001
        /*014c*/ 	.word	0x00000001
.L_29:


//--------------------- .nv.rel.action            --------------------------
	.section	.nv.rel.action,"",@"SHT_CUDA_RELOCINFO"
	.align	8
	.sectionentsize	8
        /*0000*/ 	.byte	0x73, 0x00, 0x00, 0x00, 0x00, 0x00, 0x00, 0x00, 0x00, 0x00, 0x00, 0x11, 0x25, 0x00, 0x05, 0x36


//--------------------- .nv.constant0.triton__0d1d2d3de4e --------------------------
	.section	.nv.constant0.triton__0d1d2d3de4e,"a",@progbits
	.align	4
.nv.constant0.triton__0d1d2d3de4e:
	.zero		384


//--------------------- .text.triton__0d1d2d3de4e --------------------------
	.section	.text.triton__0d1d2d3de4e,"ax",@progbits
	.sectionflags	@"SHF_BARRIERS=1"
	.sectioninfo	@"SHI_REGISTERS=71"
	.align	128
        .global         triton__0d1d2d3de4e
        .type           triton__0d1d2d3de4e,@function
        .size           triton__0d1d2d3de4e,(.L_x_4 - triton__0d1d2d3de4e)
        .other          triton__0d1d2d3de4e,@"STO_CUDA_ENTRY STV_DEFAULT"
triton__0d1d2d3de4e:
.text.triton__0d1d2d3de4e:
[----:B------:R-:W-:-:S02]  /*0000*/  MOV R1, c[0x0][0x28] ;  /* 0x00000a0000017a02 */ /* 0x000fc40000000f00 */
[----:B------:R-:W0:Y:S01]  /*0010*/  S2R R26, SR_CTAID.X ;  /* 0x00000000001a7919 */ /* 0x000e220000002500 */
[----:B------:R-:W-:Y:S01]  /*0020*/  MOV R41, 0xfffff800 ;  /* 0xfffff80000297802 */ /* 0x000fe20000000f00 */
[----:B------:R-:W-:Y:S01]  /*0030*/  CS2R R24, SRZ ;  /* 0x0000000000187805 */ /* 0x000fe2000001ff00 */
[----:B------:R-:W-:Y:S01]  /*0040*/  MOV R39, RZ ;  /* 0x000000ff00277202 */ /* 0x000fe20000000f00 */
[----:B------:R-:W1:Y:S01]  /*0050*/  S2R R8, SR_TID.X ;  /* 0x0000000000087919 */ /* 0x000e620000002100 */
[----:B------:R-:W-:Y:S01]  /*0060*/  MOV R37, RZ ;  /* 0x000000ff00257202 */ /* 0x000fe20000000f00 */
[----:B------:R-:W-:Y:S01]  /*0070*/  CS2R R22, SRZ ;  /* 0x0000000000167805 */ /* 0x000fe2000001ff00 */
        /* <DEDUP_REMOVED lines=10> */
[----:B------:R-:W-:Y:S01]  /*0120*/  CS2R R10, SRZ ;  /* 0x00000000000a7805 */ /* 0x000fe2000001ff00 */
[----:B------:R-:W-:Y:S01]  /*0130*/  MOV R9, RZ ;  /* 0x000000ff00097202 */ /* 0x000fe20000000f00 */
[----:B------:R-:W-:Y:S01]  /*0140*/  ULDC.64 UR4, c[0x0][0x118] ;  /* 0x0000460000047ab9 */ /* 0x000fe20000000a00 */
[----:B0-----:R-:W-:-:S02]  /*0150*/  SHF.R.S32.HI R3, RZ, 0x1f, R26 ;  /* 0x0000001fff037819 */ /* 0x001fc4000001141a */
[----:B------:R-:W-:Y:S02]  /*0160*/  ISETP.GE.AND P0, PT, R26, 0x2c0, PT ;  /* 0x000002c01a00780c */ /* 0x000fe40003f06270 */
[-C--:B------:R-:W-:Y:S02]  /*0170*/  LEA.HI R3, R3, R26.reuse, RZ, 0x5 ;  /* 0x0000001a03037211 */ /* 0x080fe400078f28ff */
[----:B------:R-:W-:Y:S02]  /*0180*/  P2R R2, PR, RZ, 0x1 ;  /* 0x00000001ff027803 */ /* 0x000fe40000000000 */
[----:B------:R-:W-:Y:S02]  /*0190*/  LOP3.LUT R5, R3, 0xffffffe0, RZ, 0xc0, !PT ;  /* 0xffffffe003057812 */ /* 0x000fe400078ec0ff */
[----:B------:R-:W-:Y:S02]  /*01a0*/  SHF.R.S32.HI R3, RZ, 0x5, R3 ;  /* 0x00000005ff037819 */ /* 0x000fe40000011403 */
[----:B------:R-:W-:-:S02]  /*01b0*/  IADD3 R0, -R5, R26, RZ ;  /* 0x0000001a05007210 */ /* 0x000fc40007ffe1ff */
[----:B-1----:R-:W-:-:S03]  /*01c0*/  LOP3.LUT R8, R8, 0xff, RZ, 0xc0, !PT ;  /* 0x000000ff08087812 */ /* 0x002fc600078ec0ff */
[----:B------:R-:W-:-:S04]  /*01d0*/  IMAD R0, R3, 0x15180, R0 ;  /* 0x0001518003007824 */ /* 0x000fc800078e0200 */
[----:B------:R-:W-:-:S02]  /*01e0*/  IMAD R0, R0, 0xa, RZ ;  /* 0x0000000a00007824 */ /* 0x000fc400078e02ff */
.L_x_2:
[----:B------:R-:W-:Y:S02]  /*01f0*/  LEA R2, R8, R41, 0x1 ;  /* 0x0000002908027211 */ /* 0x000fe400078e08ff */
[----:B------:R-:W-:Y:S02]  /*0200*/  ISETP.GE.AND P5, PT, R26, 0x2c0, PT ;  /* 0x000002c01a00780c */ /* 0x000fe40003fa6270 */
[C---:B------:R-:W-:Y:S02]  /*0210*/  IADD3 R3, R2.reuse, 0x800, RZ ;  /* 0x0000080002037810 */ /* 0x040fe40007ffe0ff */
[C---:B------:R-:W-:Y:S02]  /*0220*/  IADD3 R4, R2.reuse, 0xa00, RZ ;  /* 0x00000a0002047810 */ /* 0x040fe40007ffe0ff */
[C---:B------:R-:W-:Y:S01]  /*0230*/  IADD3 R5, R2.reuse, 0xc00, RZ ;  /* 0x00000c0002057810 */ /* 0x040fe20007ffe0ff */
[----:B------:R-:W-:Y:S01]  /*0240*/  IMAD.HI.U32 R6, R3, -0x33333333, RZ ;  /* 0xcccccccd03067827 */ /* 0x000fe200078e00ff */
[----:B------:R-:W-:-:S02]  /*0250*/  IADD3 R2, R2, 0xe00, RZ ;  /* 0x00000e0002027810 */ /* 0x000fc40007ffe0ff */
[----:B------:R-:W-:Y:S01]  /*0260*/  ISETP.LT.U32.AND P0, PT, R3, 0x6978, !P5 ;  /* 0x000069780300780c */ /* 0x000fe20006f01070 */
[C---:B------:R-:W-:Y:S01]  /*0270*/  IMAD.HI.U32 R7, R4.reuse, -0x33333333, RZ ;  /* 0xcccccccd04077827 */ /* 0x040fe200078e00ff */
[----:B------:R-:W-:Y:S02]  /*0280*/  SHF.R.U32.HI R6, RZ, 0x3, R6 ;  /* 0x00000003ff067819 */ /* 0x000fe40000011606 */
[C---:B------:R-:W-:Y:S01]  /*0290*/  ISETP.LT.U32.AND P2, PT, R5.reuse, 0x6978, !P5 ;  /* 0x000069780500780c */ /* 0x040fe20006f41070 */
[----:B------:R-:W-:Y:S01]  /*02a0*/  IMAD.HI.U32 R28, R5, -0x33333333, RZ ;  /* 0xcccccccd051c7827 */ /* 0x000fe200078e00ff */
[----:B------:R-:W-:Y:S02]  /*02b0*/  SHF.R.U32.HI R7, RZ, 0x3, R7 ;  /* 0x00000003ff077819 */ /* 0x000fe40000011607 */
[----:B------:R-:W-:Y:S01]  /*02c0*/  ISETP.LT.U32.AND P1, PT, R4, 0x6978, !P5 ;  /* 0x000069780400780c */ /* 0x000fe20006f21070 */
[----:B------:R-:W-:Y:S01]  /*02d0*/  IMAD.HI.U32 R30, R2, -0x33333333, RZ ;  /* 0xcccccccd021e7827 */ /* 0x000fe200078e00ff */
[----:B------:R-:W-:-:S02]  /*02e0*/  SHF.R.U32.HI R28, RZ, 0x3, R28 ;  /* 0x00000003ff1c7819 */ /* 0x000fc4000001161c */
[----:B------:R-:W-:Y:S01]  /*02f0*/  ISETP.LT.U32.AND P3, PT, R2, 0x6978, !P5 ;  /* 0x000069780200780c */ /* 0x000fe20006f61070 */
[----:B------:R-:W-:Y:S01]  /*0300*/  IMAD R3, R6, -0xa, R3 ;  /* 0xfffffff606037824 */ /* 0x000fe200078e0203 */
[----:B------:R-:W-:Y:S01]  /*0310*/  SHF.R.U32.HI R47, RZ, 0x3, R30 ;  /* 0x00000003ff2f7819 */ /* 0x000fe2000001161e */
[----:B------:R-:W-:Y:S02]  /*0320*/  IMAD R43, R7, -0xa, R4 ;  /* 0xfffffff6072b7824 */ /* 0x000fe400078e0204 */
[----:B------:R-:W-:Y:S01]  /*0330*/  IMAD R45, R28, -0xa, R5 ;  /* 0xfffffff61c2d7824 */ /* 0x000fe200078e0205 */
[C---:B------:R-:W-:Y:S01]  /*0340*/  IADD3 R3, R0.reuse, R3, RZ ;  /* 0x0000000300037210 */ /* 0x040fe20007ffe0ff */
[----:B------:R-:W-:Y:S01]  /*0350*/  IMAD R5, R47, -0xa, R2 ;  /* 0xfffffff62f057824 */ /* 0x000fe200078e0202 */
[C---:B------:R-:W-:Y:S02]  /*0360*/  IADD3 R4, R0.reuse, R43, RZ ;  /* 0x0000002b00047210 */ /* 0x040fe40007ffe0ff */
[----:B------:R-:W-:Y:S01]  /*0370*/  IADD3 R45, R0, R45, RZ ;  /* 0x0000002d002d7210 */ /* 0x000fe20007ffe0ff */
[----:B------:R-:W-:Y:S01]  /*0380*/  IMAD R3, R6, 0x140, R3 ;  /* 0x0000014006037824 */ /* 0x000fe200078e0203 */
[----:B------:R-:W-:Y:S01]  /*0390*/  IADD3 R2, R0, R5, RZ ;  /* 0x0000000500027210 */ /* 0x000fe20007ffe0ff */
[----:B------:R-:W-:Y:S01]  /*03a0*/  IMAD R4, R7, 0x140, R4 ;  /* 0x0000014007047824 */ /* 0x000fe200078e0204 */
[----:B------:R-:W-:Y:S01]  /*03b0*/  MOV R43, 0x2 ;  /* 0x00000002002b7802 */ /* 0x000fe20000000f00 */
[----:B------:R-:W-:-:S02]  /*03c0*/  IMAD R6, R28, 0x140, R45 ;  /* 0x000001401c067824 */ /* 0x000fc400078e022d */
[----:B------:R-:W-:Y:S01]  /*03d0*/  IMAD R42, R47, 0x140, R2 ;  /* 0x000001402f2a7824 */ /* 0x000fe200078e0202 */
[----:B------:R-:W-:Y:S01]  /*03e0*/  CS2R R44, SRZ ;  /* 0x00000000002c7805 */ /* 0x000fe2000001ff00 */
[----:B------:R-:W-:Y:S01]  /*03f0*/  CS2R R46, SRZ ;  /* 0x00000000002e7805 */ /* 0x000fe2000001ff00 */
[----:B------:R-:W-:-:S04]  /*0400*/  IMAD.WIDE R2, R3, R43, c[0x0][0x160] ;  /* 0x0000580003027625 */ /* 0x000fc800078e022b */
[-C--:B------:R-:W-:Y:S01]  /*0410*/  IMAD.WIDE R4, R4, R43.reuse, c[0x0][0x160] ;  /* 0x0000580004047625 */ /* 0x080fe200078e022b */
[----:B------:R0:W2:Y:S03]  /*0420*/  @P0 LDG.E.EF R44, [R2.64] ;  /* 0x00000004022c0981 */ /* 0x0000a6000c0e1900 */
[-C--:B------:R-:W-:Y:S01]  /*0430*/  IMAD.WIDE R6, R6, R43.reuse, c[0x0][0x160] ;  /* 0x0000580006067625 */ /* 0x080fe200078e022b */
[----:B------:R1:W3:Y:S03]  /*0440*/  @P1 LDG.E.EF R45, [R4.64] ;  /* 0x00000004042d1981 */ /* 0x0002e6000c0e1900 */
[----:B------:R-:W-:Y:S01]  /*0450*/  IMAD.WIDE R42, R42, R43, c[0x0][0x160] ;  /* 0x000058002a2a7625 */ /* 0x000fe200078e022b */
[----:B------:R4:W5:Y:S04]  /*0460*/  @P2 LDG.E.EF R46, [R6.64] ;  /* 0x00000004062e2981 */ /* 0x000968000c0e1900 */
[----:B------:R-:W5:Y:S01]  /*0470*/  @P3 LDG.E.EF R47, [R42.64] ;  /* 0x000000042a2f3981 */ /* 0x000f62000c0e1900 */
[----:B------:R-:W-:-:S04]  /*0480*/  IADD3 R40, R8, R41, RZ ;  /* 0x0000002908287210 */ /* 0x000fc80007ffe0ff */
[C---:B------:R-:W-:Y:S02]  /*0490*/  IADD3 R30, R40.reuse, 0xe00, RZ ;  /* 0x00000e00281e7810 */ /* 0x040fe40007ffe0ff */
[----:B0-----:R-:W-:Y:S02]  /*04a0*/  IADD3 R2, R40, 0x800, RZ ;  /* 0x0000080028027810 */ /* 0x001fe40007ffe0ff */
[----:B------:R-:W-:Y:S02]  /*04b0*/  ISETP.LT.U32.AND P4, PT, R30, 0x6978, !P5 ;  /* 0x000069781e00780c */ /* 0x000fe40006f81070 */
[----:B------:R-:W-:Y:S02]  /*04c0*/  LOP3.LUT R48, R2, 0x200, RZ, 0xfc, !PT ;  /* 0x0000020002307812 */ /* 0x000fe400078efcff */
[----:B------:R-:W-:Y:S02]  /*04d0*/  P2R R63, PR, RZ, 0x10 ;  /* 0x00000010ff3f7803 */ /* 0x000fe40000000000 */
[----:B------:R-:W-:-:S02]  /*04e0*/  ISETP.LT.U32.AND P4, PT, R48, 0x6978, !P5 ;  /* 0x000069783000780c */ /* 0x000fc40006f81070 */
[----:B------:R-:W-:Y:S02]  /*04f0*/  IADD3 R28, R40, 0xd00, RZ ;  /* 0x00000d00281c7810 */ /* 0x000fe40007ffe0ff */
[----:B------:R-:W-:Y:S02]  /*0500*/  P2R R68, PR, RZ, 0x10 ;  /* 0x00000010ff447803 */ /* 0x000fe40000000000 */
[----:B------:R-:W-:Y:S02]  /*0510*/  ISETP.LT.U32.AND P6, PT, R28, 0x6978, !P5 ;  /* 0x000069781c00780c */ /* 0x000fe40006fc1070 */
[----:B------:R-:W-:Y:S02]  /*0520*/  ISETP.NE.AND P4, PT, R41, -0x800, PT ;  /* 0xfffff8002900780c */ /* 0x000fe40003f85270 */
[----:B-1----:R-:W-:Y:S02]  /*0530*/  IADD3 R4, R40, 0xf00, RZ ;  /* 0x00000f0028047810 */ /* 0x002fe40007ffe0ff */
[----:B------:R-:W-:-:S02]  /*0540*/  P2R R65, PR, RZ, 0x40 ;  /* 0x00000040ff417803 */ /* 0x000fc40000000000 */
[----:B------:R-:W-:Y:S02]  /*0550*/  ISETP.LT.U32.AND P6, PT, R4, 0x6978, !P5 ;  /* 0x000069780400780c */ /* 0x000fe40006fc1070 */
[C---:B------:R-:W-:Y:S02]  /*0560*/  LOP3.LUT R57, R2.reuse, 0x300, RZ, 0xfc, !PT ;  /* 0x0000030002397812 */ /* 0x040fe400078efcff */
[----:B------:R-:W-:Y:S02]  /*0570*/  LOP3.LUT R5, R2, 0x400, RZ, 0xfc, !PT ;  /* 0x0000040002057812 */ /* 0x000fe400078efcff */
[----:B------:R-:W-:Y:S02]  /*0580*/  P2R R64, PR, RZ, 0x40 ;  /* 0x00000040ff407803 */ /* 0x000fe40000000000 */
[----:B------:R-:W-:Y:S02]  /*0590*/  ISETP.LT.U32.AND P6, PT, R57, 0x6978, !P5 ;  /* 0x000069783900780c */ /* 0x000fe40006fc1070 */
[----:B------:R-:W-:Y:S01]  /*05a0*/  ISETP.LT.U32.AND P5, PT, R5, 0x6978, !P5 ;  /* 0x000069780500780c */ /* 0x000fe20006fa1070 */
[----:B------:R-:W-:Y:S01]  /*05b0*/  CS2R R52, SRZ ;  /* 0x0000000000347805 */ /* 0x000fe2000001ff00 */
[----:B------:R-:W-:Y:S01]  /*05c0*/  MOV R38, 0x3f800000 ;  /* 0x3f80000000267802 */ /* 0x000fe20000000f00 */
[----:B----4-:R-:W-:Y:S01]  /*05d0*/  CS2R R6, SRZ ;  /* 0x0000000000067805 */ /* 0x010fe2000001ff00 */
[----:B------:R-:W-:-:S02]  /*05e0*/  MOV R36, 0x3f800000 ;  /* 0x3f80000000247802 */ /* 0x000fc40000000f00 */
[----:B------:R-:W-:Y:S02]  /*05f0*/  MOV R34, 0x3f800000 ;  /* 0x3f80000000227802 */ /* 0x000fe40000000f00 */
[----:B------:R-:W-:Y:S02]  /*0600*/  MOV R32, 0x3f800000 ;  /* 0x3f80000000207802 */ /* 0x000fe40000000f00 */
[----:B------:R-:W-:Y:S02]  /*0610*/  MOV R30, 0x3f800000 ;  /* 0x3f800000001e7802 */ /* 0x000fe40000000f00 */
[----:B------:R-:W-:Y:S02]  /*0620*/  MOV R28, 0x3f800000 ;  /* 0x3f800000001c7802 */ /* 0x000fe40000000f00 */
[----:B------:R-:W-:Y:S02]  /*0630*/  MOV R55, 0x3f800000 ;  /* 0x3f80000000377802 */ /* 0x000fe40000000f00 */
[----:B------:R-:W-:-:S02]  /*0640*/  MOV R56, 0x3f800000 ;  /* 0x3f80000000387802 */ /* 0x000fc40000000f00 */
[----:B------:R-:W-:Y:S02]  /*0650*/  MOV R54, RZ ;  /* 0x000000ff00367202 */ /* 0x000fe40000000f00 */
[----:B------:R-:W-:Y:S02]  /*0660*/  MOV R49, RZ ;  /* 0x000000ff00317202 */ /* 0x000fe40000000f00 */
[----:B------:R-:W-:Y:S02]  /*0670*/  P2R R67, PR, RZ, 0x40 ;  /* 0x00000040ff437803 */ /* 0x000fe40000000000 */
[----:B------:R-:W-:Y:S02]  /*0680*/  P2R R66, PR, RZ, 0x20 ;  /* 0x00000020ff427803 */ /* 0x000fe40000000000 */
[----:B--2---:R-:W-:Y:S02]  /*0690*/  SEL R44, R44, RZ, P0 ;  /* 0x000000ff2c2c7207 */ /* 0x004fe40000000000 */
[----:B---3--:R-:W-:-:S03]  /*06a0*/  SEL R2, R45, RZ, P1 ;  /* 0x000000ff2d027207 */ /* 0x008fc60000800000 */
[--C-:B------:R-:W-:Y:S01]  /*06b0*/  HADD2.F32 R50, -RZ, R44.reuse.H1_H1 ;  /* 0x3000002cff327230 */ /* 0x100fe20000004100 */
[----:B-----5:R-:W-:Y:S02]  /*06c0*/  SEL R46, R46, RZ, P2 ;  /* 0x000000ff2e2e7207 */ /* 0x020fe40001000000 */
[----:B------:R-:W-:Y:S01]  /*06d0*/  SEL R45, R47, RZ, P3 ;  /* 0x000000ff2f2d7207 */ /* 0x000fe20001800000 */
[----:B------:R-:W-:Y:S02]  /*06e0*/  HADD2.F32 R51, -RZ, R44.H0_H0 ;  /* 0x2000002cff337230 */ /* 0x000fe40000004100 */
[--C-:B------:R-:W-:Y:S02]  /*06f0*/  HADD2.F32 R44, -RZ, R2.reuse.H1_H1 ;  /* 0x30000002ff2c7230 */ /* 0x100fe40000004100 */
[----:B------:R-:W-:Y:S01]  /*0700*/  HADD2.F32 R47, -RZ, R2.H0_H0 ;  /* 0x20000002ff2f7230 */ /* 0x000fe20000004100 */
[----:B------:R-:W-:Y:S01]  /*0710*/  CS2R R2, SRZ ;  /* 0x0000000000027805 */ /* 0x000fe2000001ff00 */
[----:B------:R-:W-:-:S02]  /*0720*/  HADD2.F32 R42, -RZ, R45.H1_H1 ;  /* 0x3000002dff2a7230 */ /* 0x000fc40000004100 */
[--C-:B------:R-:W-:Y:S02]  /*0730*/  HADD2.F32 R40, -RZ, R46.reuse.H1_H1 ;  /* 0x3000002eff287230 */ /* 0x100fe40000004100 */
[----:B------:R-:W-:Y:S02]  /*0740*/  HADD2.F32 R43, -RZ, R46.H0_H0 ;  /* 0x2000002eff2b7230 */ /* 0x000fe40000004100 */
[----:B------:R-:W-:Y:S01]  /*0750*/  HADD2.F32 R45, -RZ, R45.H0_H0 ;  /* 0x2000002dff2d7230 */ /* 0x000fe20000004100 */
[----:B------:R-:W-:Y:S05]  /*0760*/  @!P4 BRA `(.L_x_0) ;  /* 0x000008400000c947 */ /* 0x000fea0003800000 */
[----:B------:R-:W-:Y:S01]  /*0770*/  FADD R38, R39, 1 ;  /* 0x3f80000027267421 */ /* 0x000fe20000000000 */
[----:B------:R-:W-:Y:S01]  /*0780*/  FADD R36, R37, 1 ;  /* 0x3f80000025247421 */ /* 0x000fe20000000000 */
[----:B------:R-:W-:Y:S06]  /*0790*/  BAR.SYNC 0x0 ;  /* 0x0000000000007b1d */ /* 0x000fec0000000000 */
[----:B------:R-:W-:Y:S01]  /*07a0*/  STS [R8.X4], R38 ;  /* 0x0000002608007388 */ /* 0x000fe20000004800 */
[----:B------:R-:W-:Y:S01]  /*07b0*/  FADD R34, R35, 1 ;  /* 0x3f80000023227421 */ /* 0x000fe20000000000 */
[----:B------:R-:W-:Y:S01]  /*07c0*/  FADD R32, R33, 1 ;  /* 0x3f80000021207421 */ /* 0x000fe20000000000 */
[----:B------:R-:W-:Y:S01]  /*07d0*/  FADD R53, R51, -R16 ;  /* 0x8000001033357221 */ /* 0x000fe20000000000 */
[----:B------:R-:W-:Y:S01]  /*07e0*/  STS [R8.X4+0x400], R36 ;  /* 0x0004002408007388 */ /* 0x000fe20000004800 */
[----:B------:R-:W-:Y:S01]  /*07f0*/  FADD R54, R50, -R15 ;  /* 0x8000000f32367221 */ /* 0x000fe20000000000 */
[----:B------:R-:W-:Y:S01]  /*0800*/  FADD R59, R47, -R14 ;  /* 0x8000000e2f3b7221 */ /* 0x000fe20000000000 */
[----:B------:R-:W-:Y:S01]  /*0810*/  FMUL R2, R53, 0.25 ;  /* 0x3e80000035027820 */ /* 0x000fe20000400000 */
[----:B------:R-:W-:Y:S06]  /*0820*/  BAR.SYNC 0x0 ;  /* 0x0000000000007b1d */ /* 0x000fec0000000000 */
[----:B------:R-:W0:Y:S01]  /*0830*/  LDS.64 R4, [R8.X8] ;  /* 0x0000000008047984 */ /* 0x000e220000008a00 */
[----:B------:R-:W-:Y:S01]  /*0840*/  FMUL R3, R54, 0.25 ;  /* 0x3e80000036037820 */ /* 0x000fe20000400000 */
[----:B------:R-:W-:Y:S01]  /*0850*/  FADD R58, R44, -R13 ;  /* 0x8000000d2c3a7221 */ /* 0x000fe20000000000 */
[----:B------:R-:W-:Y:S01]  /*0860*/  FADD R30, R31, 1 ;  /* 0x3f8000001f1e7421 */ /* 0x000fe20000000000 */
[----:B------:R-:W-:Y:S06]  /*0870*/  BAR.SYNC 0x0 ;  /* 0x0000000000007b1d */ /* 0x000fec0000000000 */
[----:B------:R-:W-:Y:S01]  /*0880*/  STS [R8.X4], R34 ;  /* 0x0000002208007388 */ /* 0x000fe20000004800 */
[----:B------:R-:W-:Y:S01]  /*0890*/  FADD R28, R29, 1 ;  /* 0x3f8000001d1c7421 */ /* 0x000fe20000000000 */
[----:B------:R-:W-:-:S02]  /*08a0*/  FADD R49, R43, -R12 ;  /* 0x8000000c2b317221 */ /* 0x000fc40000000000 */
[----:B------:R-:W-:Y:S02]  /*08b0*/  STS [R8.X4+0x400], R32 ;  /* 0x0004002008007388 */ /* 0x000fe40000004800 */
[----:B------:R-:W-:Y:S02]  /*08c0*/  FMUL R48, R49, 0.25 ;  /* 0x3e80000031307820 */ /* 0x000fe40000400000 */
[----:B------:R-:W-:Y:S06]  /*08d0*/  BAR.SYNC 0x0 ;  /* 0x0000000000007b1d */ /* 0x000fec0000000000 */
[----:B------:R-:W1:Y:S04]  /*08e0*/  LDS.64 R6, [R8.X8] ;  /* 0x0000000008067984 */ /* 0x000e680000008a00 */
[----:B------:R-:W-:Y:S06]  /*08f0*/  BAR.SYNC 0x0 ;  /* 0x0000000000007b1d */ /* 0x000fec0000000000 */
[----:B------:R-:W-:Y:S04]  /*0900*/  STS [R8.X4], R30 ;  /* 0x0000001e08007388 */ /* 0x000fe80000004800 */
[----:B------:R-:W-:Y:S04]  /*0910*/  STS [R8.X4+0x400], R28 ;  /* 0x0004001c08007388 */ /* 0x000fe80000004800 */
[----:B------:R-:W-:Y:S06]  /*0920*/  BAR.SYNC 0x0 ;  /* 0x0000000000007b1d */ /* 0x000fec0000000000 */
[----:B0-----:R-:W-:-:S02]  /*0930*/  FSETP.GT.AND P5, PT, |R4|, 8.50705917302346158658e+37, PT ;  /* 0x7e8000000400780b */ /* 0x001fc40003fa4200 */
[----:B------:R-:W-:Y:S02]  /*0940*/  FSETP.GEU.AND P4, PT, |R4|, 1.175494350822287508e-38, PT ;  /* 0x008000000400780b */ /* 0x000fe40003f8e200 */
[----:B------:R-:W-:Y:S01]  /*0950*/  FSEL R46, R2, R53, P5 ;  /* 0x00000035022e7208 */ /* 0x000fe20002800000 */
[----:B------:R-:W-:Y:S01]  /*0960*/  FMUL R2, R59, 0.25 ;  /* 0x3e8000003b027820 */ /* 0x000fe20000400000 */
[----:B------:R-:W-:-:S07]  /*0970*/  FSETP.GEU.AND P6, PT, |R5|, 1.175494350822287508e-38, PT ;  /* 0x008000000500780b */ /* 0x000fce0003fce200 */
[----:B------:R-:W-:Y:S01]  /*0980*/  @P5 FMUL R4, R4, 0.25 ;  /* 0x3e80000004045820 */ /* 0x000fe20000400000 */
[----:B------:R-:W-:Y:S01]  /*0990*/  FSETP.GT.AND P5, PT, |R5|, 8.50705917302346158658e+37, PT ;  /* 0x7e8000000500780b */ /* 0x000fe20003fa4200 */
[----:B------:R-:W-:Y:S02]  /*09a0*/  @!P4 FMUL R46, R46, 16777216 ;  /* 0x4b8000002e2ec820 */ /* 0x000fe40000400000 */
[----:B------:R-:W-:Y:S01]  /*09b0*/  @!P4 FMUL R4, R4, 16777216 ;  /* 0x4b8000000404c820 */ /* 0x000fe20000400000 */
[----:B------:R-:W-:Y:S01]  /*09c0*/  FSEL R52, R3, R54, P5 ;  /* 0x0000003603347208 */ /* 0x000fe20002800000 */
[----:B------:R-:W-:Y:S01]  /*09d0*/  FMUL R3, R58, 0.25 ;  /* 0x3e8000003a037820 */ /* 0x000fe20000400000 */
[----:B-1----:R-:W-:Y:S01]  /*09e0*/  FSETP.GEU.AND P4, PT, |R6|, 1.175494350822287508e-38, PT ;  /* 0x008000000600780b */ /* 0x002fe20003f8e200 */
[----:B------:R-:W0:Y:S02]  /*09f0*/  MUFU.RCP R61, R4 ;  /* 0x00000004003d7308 */ /* 0x000e240000001000 */
[----:B------:R-:W-:-:S04]  /*0a00*/  @!P6 FMUL R52, R52, 16777216 ;  /* 0x4b8000003434e820 */ /* 0x000fc80000400000 */
[----:B------:R-:W-:Y:S01]  /*0a10*/  @P5 FMUL R5, R5, 0.25 ;  /* 0x3e80000005055820 */ /* 0x000fe20000400000 */
[----:B------:R-:W-:-:S03]  /*0a20*/  FSETP.GT.AND P5, PT, |R6|, 8.50705917302346158658e+37, PT ;  /* 0x7e8000000600780b */ /* 0x000fc60003fa4200 */
[----:B------:R-:W-:Y:S01]  /*0a30*/  @!P6 FMUL R5, R5, 16777216 ;  /* 0x4b8000000505e820 */ /* 0x000fe20000400000 */
[----:B------:R-:W-:Y:S02]  /*0a40*/  FSEL R55, R2, R59, P5 ;  /* 0x0000003b02377208 */ /* 0x000fe40002800000 */
[----:B------:R-:W-:-:S03]  /*0a50*/  FSETP.GEU.AND P6, PT, |R7|, 1.175494350822287508e-38, PT ;  /* 0x008000000700780b */ /* 0x000fc60003fce200 */
[----:B------:R-:W-:Y:S01]  /*0a60*/  @!P4 FMUL R55, R55, 16777216 ;  /* 0x4b8000003737c820 */ /* 0x000fe20000400000 */
[----:B0-----:R-:W-:-:S03]  /*0a70*/  FFMA R46, R61, R46, R16 ;  /* 0x0000002e3d2e7223 */ /* 0x001fc60000000010 */
[----:B------:R-:W-:Y:S01]  /*0a80*/  @P5 FMUL R6, R6, 0.25 ;  /* 0x3e80000006065820 */ /* 0x000fe20000400000 */
[----:B------:R-:W-:Y:S01]  /*0a90*/  FSETP.GT.AND P5, PT, |R7|, 8.50705917302346158658e+37, PT ;  /* 0x7e8000000700780b */ /* 0x000fe20003fa4200 */
[----:B------:R-:W-:Y:S02]  /*0aa0*/  FADD R51, R51, -R46 ;  /* 0x8000002e33337221 */ /* 0x000fe40000000000 */
[----:B------:R-:W-:Y:S01]  /*0ab0*/  @!P4 FMUL R6, R6, 16777216 ;  /* 0x4b8000000606c820 */ /* 0x000fe20000400000 */
[----:B------:R-:W-:Y:S01]  /*0ac0*/  FSEL R56, R3, R58, P5 ;  /* 0x0000003a03387208 */ /* 0x000fe20002800000 */
[----:B------:R-:W-:Y:S01]  /*0ad0*/  FFMA R53, R53, R51, R24 ;  /* 0x0000003335357223 */ /* 0x000fe20000000018 */
[----:B------:R-:W0:Y:S03]  /*0ae0*/  LDS.64 R2, [R8.X8] ;  /* 0x0000000008027984 */ /* 0x000e260000008a00 */
[----:B------:R-:W-:-:S04]  /*0af0*/  @!P6 FMUL R56, R56, 16777216 ;  /* 0x4b8000003838e820 */ /* 0x000fc80000400000 */
[----:B------:R-:W-:-:S04]  /*0b00*/  @P5 FMUL R7, R7, 0.25 ;  /* 0x3e80000007075820 */ /* 0x000fc80000400000 */
[----:B------:R-:W-:-:S04]  /*0b10*/  @!P6 FMUL R7, R7, 16777216 ;  /* 0x4b8000000707e820 */ /* 0x000fc80000400000 */
[----:B------:R-:W-:Y:S01]  /*0b20*/  MUFU.RCP R4, R7 ;  /* 0x0000000700047308 */ /* 0x000fe20000001000 */
[----:B------:R-:W-:Y:S06]  /*0b30*/  BAR.SYNC 0x0 ;  /* 0x0000000000007b1d */ /* 0x000fec0000000000 */
[C---:B0-----:R-:W-:Y:S02]  /*0b40*/  FSETP.GT.AND P5, PT, |R2|.reuse, 8.50705917302346158658e+37, PT ;  /* 0x7e8000000200780b */ /* 0x041fe40003fa4200 */
[----:B------:R-:W-:Y:S02]  /*0b50*/  FSETP.GEU.AND P4, PT, |R2|, 1.175494350822287508e-38, PT ;  /* 0x008000000200780b */ /* 0x000fe40003f8e200 */
[----:B------:R-:W-:-:S02]  /*0b60*/  FSEL R57, R48, R49, P5 ;  /* 0x0000003130397208 */ /* 0x000fc40002800000 */
[----:B------:R-:W0:Y:S01]  /*0b70*/  MUFU.RCP R48, R5 ;  /* 0x0000000500307308 */ /* 0x000e220000001000 */
[----:B------:R-:W-:-:S06]  /*0b80*/  FSETP.GEU.AND P6, PT, |R3|, 1.175494350822287508e-38, PT ;  /* 0x008000000300780b */ /* 0x000fcc0003fce200 */
[----:B------:R-:W-:Y:S01]  /*0b90*/  @P5 FMUL R2, R2, 0.25 ;  /* 0x3e80000002025820 */ /* 0x000fe20000400000 */
[----:B------:R-:W1:Y:S01]  /*0ba0*/  MUFU.RCP R5, R6 ;  /* 0x0000000600057308 */ /* 0x000e620000001000 */
[----:B------:R-:W-:Y:S01]  /*0bb0*/  FSETP.GT.AND P5, PT, |R3|, 8.50705917302346158658e+37, PT ;  /* 0x7e8000000300780b */ /* 0x000fe20003fa4200 */
[----:B------:R-:W-:Y:S01]  /*0bc0*/  @!P4 FMUL R57, R57, 16777216 ;  /* 0x4b8000003939c820 */ /* 0x000fe20000400000 */
[----:B------:R-:W-:Y:S01]  /*0bd0*/  @!P4 FMUL R2, R2, 16777216 ;  /* 0x4b8000000202c820 */ /* 0x000fe20000400000 */
[----:B0-----:R-:W-:Y:S01]  /*0be0*/  FFMA R48, R48, R52, R15 ;  /* 0x0000003430307223 */ /* 0x001fe2000000000f */
[----:B------:R-:W-:-:S03]  /*0bf0*/  FADD R52, R40, -R11 ;  /* 0x8000000b28347221 */ /* 0x000fc60000000000 */
[----:B------:R-:W0:Y:S01]  /*0c00*/  MUFU.RCP R51, R2 ;  /* 0x0000000200337308 */ /* 0x000e220000001000 */
[----:B------:R-:W-:Y:S01]  /*0c10*/  FADD R50, R50, -R48 ;  /* 0x8000003032327221 */ /* 0x000fe20000000000 */
[----:B------:R-:W-:-:S04]  /*0c20*/  FMUL R61, R52, 0.25 ;  /* 0x3e800000343d7820 */ /* 0x000fc80000400000 */
[----:B------:R-:W-:Y:S01]  /*0c30*/  @P5 FMUL R3, R3, 0.25 ;  /* 0x3e80000003035820 */ /* 0x000fe20000400000 */
[----:B-1----:R-:W-:Y:S01]  /*0c40*/  FFMA R62, R5, R55, R14 ;  /* 0x00000037053e7223 */ /* 0x002fe2000000000e */
[----:B------:R-:W-:Y:S01]  /*0c50*/  FADD R55, R27, 1 ;  /* 0x3f8000001b377421 */ /* 0x000fe20000000000 */
[----:B------:R-:W-:Y:S01]  /*0c60*/  FSEL R60, R61, R52, P5 ;  /* 0x000000343d3c7208 */ /* 0x000fe20002800000 */
[----:B------:R-:W-:Y:S01]  /*0c70*/  FFMA R61, R4, R56, R13 ;  /* 0x00000038043d7223 */ /* 0x000fe2000000000d */
[----:B------:R-:W-:Y:S01]  /*0c80*/  FADD R56, R25, 1 ;  /* 0x3f80000019387421 */ /* 0x000fe20000000000 */
[----:B------:R-:W-:Y:S01]  /*0c90*/  FADD R7, R47, -R62 ;  /* 0x8000003e2f077221 */ /* 0x000fe20000000000 */
[----:B------:R-:W-:Y:S01]  /*0ca0*/  STS [R8.X4], R55 ;  /* 0x0000003708007388 */ /* 0x000fe20000004800 */
[----:B------:R-:W-:Y:S01]  /*0cb0*/  FADD R47, R45, -R10 ;  /* 0x8000000a2d2f7221 */ /* 0x000fe20000000000 */
[----:B------:R-:W-:Y:S01]  /*0cc0*/  FADD R6, R44, -R61 ;  /* 0x8000003d2c067221 */ /* 0x000fe20000000000 */
[----:B------:R-:W-:Y:S01]  /*0cd0*/  @!P6 FMUL R3, R3, 16777216 ;  /* 0x4b8000000303e820 */ /* 0x000fe20000400000 */
[----:B------:R-:W-:Y:S01]  /*0ce0*/  STS [R8.X4+0x400], R56 ;  /* 0x0004003808007388 */ /* 0x000fe20000004800 */
[----:B------:R-:W-:Y:S01]  /*0cf0*/  FMUL R44, R47, 0.25 ;  /* 0x3e8000002f2c7820 */ /* 0x000fe20000400000 */
[----:B------:R-:W-:Y:S01]  /*0d00*/  FFMA R54, R54, R50, R23 ;  /* 0x0000003236367223 */ /* 0x000fe20000000017 */
[----:B------:R-:W-:Y:S01]  /*0d10*/  @!P6 FMUL R60, R60, 16777216 ;  /* 0x4b8000003c3ce820 */ /* 0x000fe20000400000 */
[----:B------:R-:W-:Y:S06]  /*0d20*/  BAR.SYNC 0x0 ;  /* 0x0000000000007b1d */ /* 0x000fec0000000000 */
[----:B------:R-:W1:Y:S01]  /*0d30*/  LDS.64 R4, [R8.X8] ;  /* 0x0000000008047984 */ /* 0x000e620000008a00 */
[----:B------:R-:W-:Y:S01]  /*0d40*/  FFMA R6, R58, R6, R21 ;  /* 0x000000063a067223 */ /* 0x000fe20000000015 */
[----:B0-----:R-:W-:Y:S01]  /*0d50*/  FFMA R58, R51, R57, R12 ;  /* 0x00000039333a7223 */ /* 0x001fe2000000000c */
[----:B------:R-:W-:Y:S01]  /*0d60*/  FFMA R7, R59, R7, R22 ;  /* 0x000000073b077223 */ /* 0x000fe20000000016 */
[----:B-1----:R-:W-:-:S02]  /*0d70*/  FSETP.GT.AND P5, PT, |R4|, 8.50705917302346158658e+37, PT ;  /* 0x7e8000000400780b */ /* 0x002fc40003fa4200 */
[----:B------:R-:W-:Y:S02]  /*0d80*/  FSETP.GEU.AND P4, PT, |R4|, 1.175494350822287508e-38, PT ;  /* 0x008000000400780b */ /* 0x000fe40003f8e200 */
[----:B------:R-:W-:Y:S02]  /*0d90*/  FSEL R50, R44, R47, P5 ;  /* 0x0000002f2c327208 */ /* 0x000fe40002800000 */
[----:B------:R-:W0:Y:S01]  /*0da0*/  MUFU.RCP R44, R3 ;  /* 0x00000003002c7308 */ /* 0x000e220000001000 */
[----:B------:R-:W-:-:S06]  /*0db0*/  FSETP.GEU.AND P6, PT, |R5|, 1.175494350822287508e-38, PT ;  /* 0x008000000500780b */ /* 0x000fcc0003fce200 */
[----:B------:R-:W-:Y:S01]  /*0dc0*/  @P5 FMUL R4, R4, 0.25 ;  /* 0x3e80000004045820 */ /* 0x000fe20000400000 */
[----:B------:R-:W-:Y:S01]  /*0dd0*/  FSETP.GT.AND P5, PT, |R5|, 8.50705917302346158658e+37, PT ;  /* 0x7e8000000500780b */ /* 0x000fe20003fa4200 */
[----:B------:R-:W-:Y:S02]  /*0de0*/  @!P4 FMUL R50, R50, 16777216 ;  /* 0x4b8000003232c820 */ /* 0x000fe40000400000 */
[----:B------:R-:W-:-:S04]  /*0df0*/  @!P4 FMUL R4, R4, 16777216 ;  /* 0x4b8000000404c820 */ /* 0x000fc80000400000 */
[----:B------:R-:W1:Y:S01]  /*0e00*/  MUFU.RCP R3, R4 ;  /* 0x0000000400037308 */ /* 0x000e620000001000 */
[----:B0-----:R-:W-:Y:S01]  /*0e10*/  FFMA R57, R44, R60, R11 ;  /* 0x0000003c2c397223 */ /* 0x001fe2000000000b */
[----:B------:R-:W-:-:S03]  /*0e20*/  FADD R44, R42, -R9 ;  /* 0x800000092a2c7221 */ /* 0x000fc60000000000 */
[----:B------:R-:W-:Y:S01]  /*0e30*/  FADD R40, R40, -R57 ;  /* 0x8000003928287221 */ /* 0x000fe20000000000 */
[----:B------:R-:W-:Y:S01]  /*0e40*/  @P5 FMUL R5, R5, 0.25 ;  /* 0x3e80000005055820 */ /* 0x000fe20000400000 */
[----:B------:R-:W-:Y:S02]  /*0e50*/  FMUL R51, R44, 0.25 ;  /* 0x3e8000002c337820 */ /* 0x000fe40000400000 */
[----:B------:R-:W-:Y:S01]  /*0e60*/  FFMA R52, R52, R40, R19 ;  /* 0x0000002834347223 */ /* 0x000fe20000000013 */
[----:B------:R-:W-:Y:S01]  /*0e70*/  @!P6 FMUL R5, R5, 16777216 ;  /* 0x4b8000000505e820 */ /* 0x000fe20000400000 */
[----:B------:R-:W-:Y:S02]  /*0e80*/  MOV R40, R57 ;  /* 0x0000003900287202 */ /* 0x000fe40000000f00 */
[----:B------:R-:W-:Y:S01]  /*0e90*/  FSEL R51, R51, R44, P5 ;  /* 0x0000002c33337208 */ /* 0x000fe20002800000 */
[----:B------:R-:W0:Y:S01]  /*0ea0*/  MUFU.RCP R2, R5 ;  /* 0x0000000500027308 */ /* 0x000e220000001000 */
[----:B-1----:R-:W-:Y:S01]  /*0eb0*/  FFMA R60, R3, R50, R10 ;  /* 0x00000032033c7223 */ /* 0x002fe2000000000a */
[----:B------:R-:W-:-:S02]  /*0ec0*/  FADD R3, R43, -R58 ;  /* 0x8000003a2b037221 */ /* 0x000fc40000000000 */
[----:B------:R-:W-:Y:S01]  /*0ed0*/  @!P6 FMUL R51, R51, 16777216 ;  /* 0x4b8000003333e820 */ /* 0x000fe20000400000 */
[----:B------:R-:W-:Y:S01]  /*0ee0*/  MOV R50, R48 ;  /* 0x0000003000327202 */ /* 0x000fe20000000f00 */
[----:B------:R-:W-:Y:S01]  /*0ef0*/  FFMA R49, R49, R3, R20 ;  /* 0x0000000331317223 */ /* 0x000fe20000000014 */
[----:B------:R-:W-:Y:S01]  /*0f00*/  FADD R3, R45, -R60 ;  /* 0x8000003c2d037221 */ /* 0x000fe20000000000 */
[----:B------:R-:W-:Y:S02]  /*0f10*/  MOV R43, R58 ;  /* 0x0000003a002b7202 */ /* 0x000fe40000000f00 */
[----:B------:R-:W-:Y:S01]  /*0f20*/  MOV R45, R60 ;  /* 0x0000003c002d7202 */ /* 0x000fe20000000f00 */
[----:B------:R-:W-:Y:S01]  /*0f30*/  FFMA R3, R47, R3, R18 ;  /* 0x000000032f037223 */ /* 0x000fe20000000012 */
[----:B------:R-:W-:Y:S01]  /*0f40*/  MOV R47, R62 ;  /* 0x0000003e002f7202 */ /* 0x000fe20000000f00 */
[----:B0-----:R-:W-:Y:S01]  /*0f50*/  FFMA R59, R2, R51, R9 ;  /* 0x00000033023b7223 */ /* 0x001fe20000000009 */
[----:B------:R-:W-:-:S03]  /*0f60*/  MOV R51, R46 ;  /* 0x0000002e00337202 */ /* 0x000fc60000000f00 */
[----:B------:R-:W-:Y:S01]  /*0f70*/  FADD R2, R42, -R59 ;  /* 0x8000003b2a027221 */ /* 0x000fe20000000000 */
[----:B------:R-:W-:-:S03]  /*0f80*/  MOV R42, R59 ;  /* 0x0000003b002a7202 */ /* 0x000fc60000000f00 */
[----:B------:R-:W-:Y:S01]  /*0f90*/  FFMA R2, R44, R2, R17 ;  /* 0x000000022c027223 */ /* 0x000fe20000000011 */
[----:B------:R-:W-:-:S02]  /*0fa0*/  MOV R44, R61 ;  /* 0x0000003d002c7202 */ /* 0x000fc40000000f00 */
.L_x_0:
[----:B------:R-:W-:Y:S02]  /*0fb0*/  IADD3 R41, R41, 0x800, RZ ;  /* 0x0000080029297810 */ /* 0x000fe40007ffe0ff */
[----:B------:R-:W-:Y:S02]  /*0fc0*/  FSEL R17, R2, R17, P3 ;  /* 0x0000001102117208 */ /* 0x000fe40001800000 */
[----:B------:R-:W-:Y:S02]  /*0fd0*/  ISETP.GE.AND P6, PT, R26, 0x2c0, PT ;  /* 0x000002c01a00780c */ /* 0x000fe40003fc6270 */
[----:B------:R-:W-:Y:S02]  /*0fe0*/  LOP3.LUT R2, R41, 0x100, R8, 0xfe, !PT ;  /* 0x0000010029027812 */ /* 0x000fe400078efe08 */
[----:B------:R-:W-:Y:S02]  /*0ff0*/  FSEL R16, R51, R16, P0 ;  /* 0x0000001033107208 */ /* 0x000fe40000000000 */
[----:B------:R-:W-:-:S02]  /*1000*/  FSEL R15, R50, R15, P0 ;  /* 0x0000000f320f7208 */ /* 0x000fc40000000000 */
[----:B------:R-:W-:Y:S02]  /*1010*/  FSEL R24, R53, R24, P0 ;  /* 0x0000001835187208 */ /* 0x000fe40000000000 */
[----:B------:R-:W-:Y:S02]  /*1020*/  FSEL R23, R54, R23, P0 ;  /* 0x0000001736177208 */ /* 0x000fe40000000000 */
[----:B------:R-:W-:Y:S02]  /*1030*/  ISETP.LT.U32.AND P0, PT, R2, 0x6978, !P6 ;  /* 0x000069780200780c */ /* 0x000fe40007701070 */
[----:B------:R-:W-:Y:S02]  /*1040*/  FSEL R14, R47, R14, P1 ;  /* 0x0000000e2f0e7208 */ /* 0x000fe40000800000 */
[----:B------:R-:W-:Y:S02]  /*1050*/  FSEL R37, R36, R37, P0 ;  /* 0x0000002524257208 */ /* 0x000fe40000000000 */
[----:B------:R-:W-:-:S02]  /*1060*/  ISETP.NE.AND P0, PT, R68, RZ, PT ;  /* 0x000000ff4400720c */ /* 0x000fc40003f05270 */
[----:B------:R-:W-:Y:S02]  /*1070*/  FSEL R13, R44, R13, P1 ;  /* 0x0000000d2c0d7208 */ /* 0x000fe40000800000 */
[----:B------:R-:W-:Y:S02]  /*1080*/  FSEL R35, R34, R35, P0 ;  /* 0x0000002322237208 */ /* 0x000fe40000000000 */
[----:B------:R-:W-:Y:S02]  /*1090*/  ISETP.GE.U32.AND P0, PT, R41, 0x6178, PT ;  /* 0x000061782900780c */ /* 0x000fe40003f06070 */
[----:B------:R-:W-:Y:S02]  /*10a0*/  FSEL R22, R7, R22, P1 ;  /* 0x0000001607167208 */ /* 0x000fe40000800000 */
[----:B------:R-:W-:Y:S02]  /*10b0*/  FSEL R21, R6, R21, P1 ;  /* 0x0000001506157208 */ /* 0x000fe40000800000 */
[----:B------:R-:W-:-:S02]  /*10c0*/  FSEL R12, R43, R12, P2 ;  /* 0x0000000c2b0c7208 */ /* 0x000fc40001000000 */
[----:B------:R-:W-:Y:S02]  /*10d0*/  FSEL R11, R40, R11, P2 ;  /* 0x0000000b280b7208 */ /* 0x000fe40001000000 */
[----:B------:R-:W-:Y:S02]  /*10e0*/  FSEL R20, R49, R20, P2 ;  /* 0x0000001431147208 */ /* 0x000fe40001000000 */
[----:B------:R-:W-:Y:S02]  /*10f0*/  FSEL R19, R52, R19, P2 ;  /* 0x0000001334137208 */ /* 0x000fe40001000000 */
[----:B------:R-:W-:Y:S02]  /*1100*/  FSEL R10, R45, R10, P3 ;  /* 0x0000000a2d0a7208 */ /* 0x000fe40001800000 */
[----:B------:R-:W-:Y:S02]  /*1110*/  FSEL R9, R42, R9, P3 ;  /* 0x000000092a097208 */ /* 0x000fe40001800000 */
[----:B------:R-:W-:-:S02]  /*1120*/  FSEL R18, R3, R18, P3 ;  /* 0x0000001203127208 */ /* 0x000fc40001800000 */
[----:B------:R-:W-:Y:S02]  /*1130*/  ISETP.NE.AND P5, PT, R63, RZ, PT ;  /* 0x000000ff3f00720c */ /* 0x000fe40003fa5270 */
[----:B------:R-:W-:Y:S02]  /*1140*/  ISETP.NE.AND P4, PT, R64, RZ, PT ;  /* 0x000000ff4000720c */ /* 0x000fe40003f85270 */
[----:B------:R-:W-:Y:S02]  /*1150*/  ISETP.NE.AND P1, PT, R65, RZ, PT ;  /* 0x000000ff4100720c */ /* 0x000fe40003f25270 */
[----:B------:R-:W-:Y:S02]  /*1160*/  ISETP.NE.AND P2, PT, R66, RZ, PT ;  /* 0x000000ff4200720c */ /* 0x000fe40003f45270 */
[----:B------:R-:W-:Y:S02]  /*1170*/  ISETP.NE.AND P3, PT, R67, RZ, PT ;  /* 0x000000ff4300720c */ /* 0x000fe40003f65270 */
[----:B------:R-:W-:-:S02]  /*1180*/  FSEL R39, R38, R39, !P6 ;  /* 0x0000002726277208 */ /* 0x000fc40007000000 */
[----:B------:R-:W-:Y:S02]  /*1190*/  FSEL R33, R32, R33, P3 ;  /* 0x0000002120217208 */ /* 0x000fe40001800000 */
[----:B------:R-:W-:Y:S02]  /*11a0*/  FSEL R31, R30, R31, P2 ;  /* 0x0000001f1e1f7208 */ /* 0x000fe40001000000 */
[----:B------:R-:W-:Y:S02]  /*11b0*/  FSEL R29, R28, R29, P1 ;  /* 0x0000001d1c1d7208 */ /* 0x000fe40000800000 */
[----:B------:R-:W-:Y:S02]  /*11c0*/  FSEL R27, R55, R27, P5 ;  /* 0x0000001b371b7208 */ /* 0x000fe40002800000 */
[----:B------:R-:W-:Y:S01]  /*11d0*/  FSEL R25, R56, R25, P4 ;  /* 0x0000001938197208 */ /* 0x000fe20002000000 */
[----:B------:R-:W-:Y:S01]  /*11e0*/  @P0 CALL.REL.NOINC `(.L_x_1) ;  /* 0x0000001000000944 */ /* 0x000fe20003c00000 */
[----:B------:R-:W-:Y:S05]  /*11f0*/  BRA `(.L_x_2) ;  /* 0xffffeff000007947 */ /* 0x000fea000383ffff */
.L_x_1:
[----:B------:R-:W-:Y:S06]  /*1200*/  BAR.SYNC 0x0 ;  /* 0x0000000000007b1d */ /* 0x000fec0000000000 */
[----:B------:R-:W-:Y:S01]  /*1210*/  STS [R8.X4], R39 ;  /* 0x0000002708007388 */ /* 0x000fe20000004800 */
[----:B------:R-:W-:Y:S01]  /*1220*/  FADD R28, R24, R23 ;  /* 0x00000017181c7221 */ /* 0x000fe20000000000 */
[----:B------:R-:W-:-:S02]  /*1230*/  FADD R15, -R16, R15 ;  /* 0x0000000f100f7221 */ /* 0x000fc40000000100 */
[----:B------:R-:W-:Y:S04]  /*1240*/  STS [R8.X4+0x400], R37 ;  /* 0x0004002508007388 */ /* 0x000fe80000004800 */
[----:B------:R-:W-:Y:S06]  /*1250*/  BAR.SYNC 0x0 ;  /* 0x0000000000007b1d */ /* 0x000fec0000000000 */
[----:B------:R-:W0:Y:S04]  /*1260*/  LDS.64 R2, [R8.X8] ;  /* 0x0000000008027984 */ /* 0x000e280000008a00 */
[----:B------:R-:W-:Y:S06]  /*1270*/  BAR.SYNC 0x0 ;  /* 0x0000000000007b1d */ /* 0x000fec0000000000 */
[----:B------:R-:W-:Y:S04]  /*1280*/  STS [R8.X4], R35 ;  /* 0x0000002308007388 */ /* 0x000fe80000004800 */
[----:B------:R-:W-:Y:S04]  /*1290*/  STS [R8.X4+0x400], R33 ;  /* 0x0004002108007388 */ /* 0x000fe80000004800 */
[----:B------:R-:W-:Y:S06]  /*12a0*/  BAR.SYNC 0x0 ;  /* 0x0000000000007b1d */ /* 0x000fec0000000000 */
[----:B------:R-:W1:Y:S04]  /*12b0*/  LDS.64 R4, [R8.X8] ;  /* 0x0000000008047984 */ /* 0x000e680000008a00 */
[----:B------:R-:W-:Y:S06]  /*12c0*/  BAR.SYNC 0x0 ;  /* 0x0000000000007b1d */ /* 0x000fec0000000000 */
[----:B------:R-:W-:Y:S04]  /*12d0*/  STS [R8.X4], R31 ;  /* 0x0000001f08007388 */ /* 0x000fe80000004800 */
[----:B------:R-:W-:Y:S01]  /*12e0*/  STS [R8.X4+0x400], R29 ;  /* 0x0004001d08007388 */ /* 0x000fe20000004800 */
[----:B0-----:R-:W-:-:S04]  /*12f0*/  FADD R41, R2, R3 ;  /* 0x0000000302297221 */ /* 0x001fc80000000000 */
[C---:B------:R-:W-:Y:S01]  /*1300*/  FMUL R6, R41.reuse, 0.25 ;  /* 0x3e80000029067820 */ /* 0x040fe20000400000 */
[----:B------:R-:W-:Y:S06]  /*1310*/  BAR.SYNC 0x0 ;  /* 0x0000000000007b1d */ /* 0x000fec0000000000 */
[----:B------:R-:W-:Y:S01]  /*1320*/  FSETP.GEU.AND P1, PT, |R41|, 1.175494350822287508e-38, PT ;  /* 0x008000002900780b */ /* 0x000fe20003f2e200 */
[----:B------:R-:W-:Y:S01]  /*1330*/  FMUL R29, R15, R15 ;  /* 0x0000000f0f1d7220 */ /* 0x000fe20000400000 */
[C---:B------:R-:W-:Y:S02]  /*1340*/  FSETP.GT.AND P0, PT, |R41|.reuse, 8.50705917302346158658e+37, PT ;  /* 0x7e8000002900780b */ /* 0x040fe40003f04200 */
[----:B------:R-:W-:Y:S01]  /*1350*/  FSETP.NEU.AND P3, PT, R41, RZ, PT ;  /* 0x000000ff2900720b */ /* 0x000fe20003f6d000 */
[----:B------:R-:W-:Y:S01]  /*1360*/  FMUL R29, R2, R29 ;  /* 0x0000001d021d7220 */ /* 0x000fe20000400000 */
[----:B------:R-:W-:-:S07]  /*1370*/  FSEL R6, R6, R41, P0 ;  /* 0x0000002906067208 */ /* 0x000fce0000000000 */
[----:B------:R-:W-:Y:S01]  /*1380*/  @!P1 FMUL R6, R6, 16777216 ;  /* 0x4b80000006069820 */ /* 0x000fe20000400000 */
[----:B-1----:R-:W-:Y:S01]  /*1390*/  FADD R30, R4, R41 ;  /* 0x00000029041e7221 */ /* 0x002fe20000000000 */
[----:B------:R-:W-:-:S03]  /*13a0*/  @P0 FMUL R3, R3, 0.25 ;  /* 0x3e80000003030820 */ /* 0x000fc60000400000 */
[C---:B------:R-:W-:Y:S01]  /*13b0*/  FMUL R33, R30.reuse, 0.25 ;  /* 0x3e8000001e217820 */ /* 0x040fe20000400000 */
[----:B------:R-:W0:Y:S01]  /*13c0*/  MUFU.RCP R6, R6 ;  /* 0x0000000600067308 */ /* 0x000e220000001000 */
[----:B------:R-:W-:Y:S01]  /*13d0*/  @!P1 FMUL R3, R3, 16777216 ;  /* 0x4b80000003039820 */ /* 0x000fe20000400000 */
[C---:B------:R-:W-:Y:S02]  /*13e0*/  FSETP.GEU.AND P4, PT, |R30|.reuse, 1.175494350822287508e-38, PT ;  /* 0x008000001e00780b */ /* 0x040fe40003f8e200 */
[----:B------:R-:W-:-:S04]  /*13f0*/  FSETP.GT.AND P1, PT, |R30|, 8.50705917302346158658e+37, PT ;  /* 0x7e8000001e00780b */ /* 0x000fc80003f24200 */
[----:B------:R-:W-:-:S07]  /*1400*/  FSEL R33, R33, R30, P1 ;  /* 0x0000001e21217208 */ /* 0x000fce0000800000 */
[----:B------:R-:W-:Y:S01]  /*1410*/  @!P4 FMUL R33, R33, 16777216 ;  /* 0x4b8000002121c820 */ /* 0x000fe20000400000 */
[----:B0-----:R-:W-:Y:S01]  /*1420*/  FMUL R23, R6, R3 ;  /* 0x0000000306177220 */ /* 0x001fe20000400000 */
[----:B------:R-:W-:Y:S01]  /*1430*/  FADD R3, R5, R30 ;  /* 0x0000001e05037221 */ /* 0x000fe20000000000 */
[----:B------:R-:W0:Y:S01]  /*1440*/  LDS.64 R6, [R8.X8] ;  /* 0x0000000008067984 */ /* 0x000e220000008a00 */
[----:B------:R-:W-:-:S03]  /*1450*/  @P1 FMUL R4, R4, 0.25 ;  /* 0x3e80000004041820 */ /* 0x000fc60000400000 */
[----:B------:R-:W-:Y:S06]  /*1460*/  BAR.SYNC 0x0 ;  /* 0x0000000000007b1d */ /* 0x000fec0000000000 */
[C---:B------:R-:W-:Y:S01]  /*1470*/  FMUL R24, R3.reuse, 0.25 ;  /* 0x3e80000003187820 */ /* 0x040fe20000400000 */
[C---:B------:R-:W-:Y:S01]  /*1480*/  FSETP.GT.AND P2, PT, |R3|.reuse, 8.50705917302346158658e+37, PT ;  /* 0x7e8000000300780b */ /* 0x040fe20003f44200 */
[----:B------:R-:W-:Y:S01]  /*1490*/  STS [R8.X4], R27 ;  /* 0x0000001b08007388 */ /* 0x000fe20000004800 */
[----:B------:R-:W-:Y:S01]  /*14a0*/  FSETP.GEU.AND P0, PT, |R3|, 1.175494350822287508e-38, PT ;  /* 0x008000000300780b */ /* 0x000fe20003f0e200 */
[----:B------:R-:W1:Y:S01]  /*14b0*/  MUFU.RCP R33, R33 ;  /* 0x0000002100217308 */ /* 0x000e620000001000 */
[----:B------:R-:W-:Y:S01]  /*14c0*/  FSEL R23, R23, RZ, P3 ;  /* 0x000000ff17177208 */ /* 0x000fe20001800000 */
[----:B------:R-:W-:Y:S01]  /*14d0*/  STS [R8.X4+0x400], R25 ;  /* 0x0004001908007388 */ /* 0x000fe20000004800 */
[----:B------:R-:W-:-:S03]  /*14e0*/  @!P4 FMUL R4, R4, 16777216 ;  /* 0x4b8000000404c820 */ /* 0x000fc60000400000 */
[----:B------:R-:W-:Y:S06]  /*14f0*/  BAR.SYNC 0x0 ;  /* 0x0000000000007b1d */ /* 0x000fec0000000000 */
[----:B------:R-:W-:Y:S01]  /*1500*/  FSEL R27, R24, R3, P2 ;  /* 0x00000003181b7208 */ /* 0x000fe20001000000 */
[----:B------:R-:W-:Y:S01]  /*1510*/  FFMA R15, R15, R23, R16 ;  /* 0x000000170f0f7223 */ /* 0x000fe20000000010 */
[----:B------:R-:W2:Y:S04]  /*1520*/  LDS.64 R24, [R8.X8] ;  /* 0x0000000008187984 */ /* 0x000ea80000008a00 */
[----:B------:R-:W-:Y:S06]  /*1530*/  BAR.SYNC 0x0 ;  /* 0x0000000000007b1d */ /* 0x000fec0000000000 */
[----:B------:R-:W-:Y:S01]  /*1540*/  @!P0 FMUL R27, R27, 16777216 ;  /* 0x4b8000001b1b8820 */ /* 0x000fe20000400000 */
[----:B-1----:R-:W-:Y:S01]  /*1550*/  FMUL R33, R33, R4 ;  /* 0x0000000421217220 */ /* 0x002fe20000400000 */
[----:B------:R-:W-:Y:S01]  /*1560*/  FSETP.NEU.AND P1, PT, R30, RZ, PT ;  /* 0x000000ff1e00720b */ /* 0x000fe20003f2d000 */
[----:B------:R-:W-:Y:S01]  /*1570*/  FADD R14, R14, -R15 ;  /* 0x8000000f0e0e7221 */ /* 0x000fe20000000000 */
[----:B------:R-:W1:Y:S01]  /*1580*/  MUFU.RCP R16, R27 ;  /* 0x0000001b00107308 */ /* 0x000e620000001000 */
[----:B0-----:R-:W-:Y:S01]  /*1590*/  FADD R4, R6, R3 ;  /* 0x0000000306047221 */ /* 0x001fe20000000000 */
[----:B------:R-:W-:Y:S01]  /*15a0*/  FSEL R33, R33, RZ, P1 ;  /* 0x000000ff21217208 */ /* 0x000fe20000800000 */
[----:B------:R-:W-:Y:S01]  /*15b0*/  @P2 FMUL R5, R5, 0.25 ;  /* 0x3e80000005052820 */ /* 0x000fe20000400000 */
[----:B------:R-:W-:Y:S01]  /*15c0*/  FMUL R2, R14, R14 ;  /* 0x0000000e0e027220 */ /* 0x000fe20000400000 */
[----:B------:R-:W-:Y:S01]  /*15d0*/  FFMA R29, R23, R29, R28 ;  /* 0x0000001d171d7223 */ /* 0x000fe2000000001c */
[----:B------:R-:W-:Y:S01]  /*15e0*/  FSETP.GEU.AND P3, PT, |R4|, 1.175494350822287508e-38, PT ;  /* 0x008000000400780b */ /* 0x000fe20003f6e200 */
[----:B------:R-:W-:Y:S01]  /*15f0*/  FFMA R14, R14, R33, R15 ;  /* 0x000000210e0e7223 */ /* 0x000fe2000000000f */
[----:B------:R-:W-:Y:S01]  /*1600*/  @!P0 FMUL R5, R5, 16777216 ;  /* 0x4b80000005058820 */ /* 0x000fe20000400000 */
[----:B------:R-:W-:Y:S01]  /*1610*/  FADD R22, R22, R29 ;  /* 0x0000001d16167221 */ /* 0x000fe20000000000 */
[----:B------:R-:W-:Y:S01]  /*1620*/  FMUL R2, R41, R2 ;  /* 0x0000000229027220 */ /* 0x000fe20000400000 */
[C---:B------:R-:W-:Y:S01]  /*1630*/  FMUL R15, R4.reuse, 0.25 ;  /* 0x3e800000040f7820 */ /* 0x040fe20000400000 */
[----:B------:R-:W-:Y:S01]  /*1640*/  FSETP.GT.AND P2, PT, |R4|, 8.50705917302346158658e+37, PT ;  /* 0x7e8000000400780b */ /* 0x000fe20003f44200 */
[----:B------:R-:W-:Y:S01]  /*1650*/  FADD R13, R13, -R14 ;  /* 0x8000000e0d0d7221 */ /* 0x000fe20000000000 */
[----:B------:R-:W-:Y:S01]  /*1660*/  FADD R23, R7, R4 ;  /* 0x0000000407177221 */ /* 0x000fe20000000000 */
[----:B------:R-:W-:Y:S01]  /*1670*/  FSETP.NEU.AND P1, PT, R3, RZ, PT ;  /* 0x000000ff0300720b */ /* 0x000fe20003f2d000 */
[----:B-1----:R-:W-:Y:S01]  /*1680*/  FMUL R16, R16, R5 ;  /* 0x0000000510107220 */ /* 0x002fe20000400000 */
[----:B------:R-:W-:Y:S01]  /*1690*/  FFMA R2, R33, R2, R22 ;  /* 0x0000000221027223 */ /* 0x000fe20000000016 */
[----:B------:R-:W-:Y:S01]  /*16a0*/  FMUL R5, R13, R13 ;  /* 0x0000000d0d057220 */ /* 0x000fe20000400000 */
[----:B------:R-:W-:-:S02]  /*16b0*/  FSEL R15, R15, R4, P2 ;  /* 0x000000040f0f7208 */ /* 0x000fc40001000000 */
[----:B------:R-:W-:Y:S01]  /*16c0*/  FSEL R16, R16, RZ, P1 ;  /* 0x000000ff10107208 */ /* 0x000fe20000800000 */
[----:B------:R-:W-:Y:S01]  /*16d0*/  FADD R21, R21, R2 ;  /* 0x0000000215157221 */ /* 0x000fe20000000000 */
[----:B------:R-:W-:Y:S01]  /*16e0*/  FMUL R5, R30, R5 ;  /* 0x000000051e057220 */ /* 0x000fe20000400000 */
[----:B------:R-:W-:Y:S01]  /*16f0*/  FSETP.GEU.AND P0, PT, |R23|, 1.175494350822287508e-38, PT ;  /* 0x008000001700780b */ /* 0x000fe20003f0e200 */
[----:B------:R-:W-:Y:S01]  /*1700*/  @!P3 FMUL R15, R15, 16777216 ;  /* 0x4b8000000f0fb820 */ /* 0x000fe20000400000 */
[----:B--2---:R-:W-:Y:S01]  /*1710*/  FADD R22, R24, R23 ;  /* 0x0000001718167221 */ /* 0x004fe20000000000 */
[C---:B------:R-:W-:Y:S01]  /*1720*/  FMUL R2, R23.reuse, 0.25 ;  /* 0x3e80000017027820 */ /* 0x040fe20000400000 */
[----:B------:R-:W-:Y:S01]  /*1730*/  FSETP.GT.AND P1, PT, |R23|, 8.50705917302346158658e+37, PT ;  /* 0x7e8000001700780b */ /* 0x000fe20003f24200 */
[----:B------:R-:W-:Y:S01]  /*1740*/  FFMA R5, R16, R5, R21 ;  /* 0x0000000510057223 */ /* 0x000fe20000000015 */
[----:B------:R-:W-:Y:S01]  /*1750*/  @P2 FMUL R6, R6, 0.25 ;  /* 0x3e80000006062820 */ /* 0x000fe20000400000 */
[----:B------:R-:W-:Y:S01]  /*1760*/  FSETP.GEU.AND P2, PT, |R22|, 1.175494350822287508e-38, PT ;  /* 0x008000001600780b */ /* 0x000fe20003f4e200 */
[----:B------:R-:W0:Y:S01]  /*1770*/  MUFU.RCP R15, R15 ;  /* 0x0000000f000f7308 */ /* 0x000e220000001000 */
[----:B------:R-:W-:Y:S01]  /*1780*/  FSEL R21, R2, R23, P1 ;  /* 0x0000001702157208 */ /* 0x000fe20000800000 */
[----:B------:R-:W-:Y:S01]  /*1790*/  FADD R20, R20, R5 ;  /* 0x0000000514147221 */ /* 0x000fe20000000000 */
[----:B------:R-:W-:Y:S01]  /*17a0*/  @!P3 FMUL R6, R6, 16777216 ;  /* 0x4b8000000606b820 */ /* 0x000fe20000400000 */
[C---:B------:R-:W-:Y:S01]  /*17b0*/  FMUL R5, R22.reuse, 0.25 ;  /* 0x3e80000016057820 */ /* 0x040fe20000400000 */
[----:B------:R-:W-:Y:S01]  /*17c0*/  FSETP.GT.AND P3, PT, |R22|, 8.50705917302346158658e+37, PT ;  /* 0x7e8000001600780b */ /* 0x000fe20003f64200 */
[----:B------:R-:W-:Y:S01]  /*17d0*/  FADD R2, R25, R22 ;  /* 0x0000001619027221 */ /* 0x000fe20000000000 */
[----:B------:R-:W-:Y:S01]  /*17e0*/  @!P0 FMUL R21, R21, 16777216 ;  /* 0x4b80000015158820 */ /* 0x000fe20000400000 */
[----:B------:R-:W-:Y:S01]  /*17f0*/  FFMA R13, R13, R16, R14 ;  /* 0x000000100d0d7223 */ /* 0x000fe2000000000e */
[----:B------:R-:W-:Y:S01]  /*1800*/  FSEL R5, R5, R22, P3 ;  /* 0x0000001605057208 */ /* 0x000fe20001800000 */
[----:B------:R-:W-:Y:S01]  /*1810*/  @P1 FMUL R7, R7, 0.25 ;  /* 0x3e80000007071820 */ /* 0x000fe20000400000 */
[C---:B------:R-:W-:Y:S01]  /*1820*/  FSETP.GEU.AND P4, PT, |R2|.reuse, 1.175494350822287508e-38, PT ;  /* 0x008000000200780b */ /* 0x040fe20003f8e200 */
[----:B------:R-:W1:Y:S01]  /*1830*/  MUFU.RCP R14, R21 ;  /* 0x00000015000e7308 */ /* 0x000e620000001000 */
[C---:B------:R-:W-:Y:S01]  /*1840*/  FMUL R27, R2.reuse, 0.25 ;  /* 0x3e800000021b7820 */ /* 0x040fe20000400000 */
[----:B------:R-:W-:Y:S01]  /*1850*/  @!P2 FMUL R5, R5, 16777216 ;  /* 0x4b8000000505a820 */ /* 0x000fe20000400000 */
[----:B------:R-:W-:Y:S01]  /*1860*/  FSETP.GT.AND P1, PT, |R2|, 8.50705917302346158658e+37, PT ;  /* 0x7e8000000200780b */ /* 0x000fe20003f24200 */
[----:B------:R-:W2:Y:S01]  /*1870*/  SHFL.BFLY PT, R29, R2, 0x10, 0x1f ;  /* 0x0e001f00021d7f89 */ /* 0x000ea200000e0000 */
[----:B0-----:R-:W-:Y:S01]  /*1880*/  FMUL R15, R15, R6 ;  /* 0x000000060f0f7220 */ /* 0x001fe20000400000 */
[----:B------:R-:W-:Y:S01]  /*1890*/  FSETP.NEU.AND P5, PT, R4, RZ, PT ;  /* 0x000000ff0400720b */ /* 0x000fe20003fad000 */
[--C-:B------:R-:W-:Y:S01]  /*18a0*/  FADD R12, R12, -R13.reuse ;  /* 0x8000000d0c0c7221 */ /* 0x100fe20000000000 */
[----:B------:R-:W-:Y:S01]  /*18b0*/  FSEL R27, R27, R2, P1 ;  /* 0x000000021b1b7208 */ /* 0x000fe20000800000 */
[----:B------:R-:W0:Y:S01]  /*18c0*/  MUFU.RCP R5, R5 ;  /* 0x0000000500057308 */ /* 0x000e220000001000 */
[----:B------:R-:W-:Y:S01]  /*18d0*/  FSEL R15, R15, RZ, P5 ;  /* 0x000000ff0f0f7208 */ /* 0x000fe20002800000 */
[----:B------:R-:W-:Y:S01]  /*18e0*/  @!P0 FMUL R7, R7, 16777216 ;  /* 0x4b80000007078820 */ /* 0x000fe20000400000 */
[----:B------:R-:W-:Y:S01]  /*18f0*/  FMUL R6, R12, R12 ;  /* 0x0000000c0c067220 */ /* 0x000fe20000400000 */
[----:B------:R-:W-:Y:S01]  /*1900*/  @!P4 FMUL R27, R27, 16777216 ;  /* 0x4b8000001b1bc820 */ /* 0x000fe20000400000 */
[----:B------:R-:W-:Y:S01]  /*1910*/  @P3 FMUL R24, R24, 0.25 ;  /* 0x3e80000018183820 */ /* 0x000fe20000400000 */
[----:B------:R-:W-:Y:S01]  /*1920*/  FFMA R12, R12, R15, R13 ;  /* 0x0000000f0c0c7223 */ /* 0x000fe2000000000d */
[----:B-1----:R-:W-:Y:S01]  /*1930*/  FMUL R14, R14, R7 ;  /* 0x000000070e0e7220 */ /* 0x002fe20000400000 */
[----:B------:R-:W1:Y:S01]  /*1940*/  MUFU.RCP R16, R27 ;  /* 0x0000001b00107308 */ /* 0x000e620000001000 */
[----:B------:R-:W-:Y:S01]  /*1950*/  FSETP.NEU.AND P0, PT, R23, RZ, PT ;  /* 0x000000ff1700720b */ /* 0x000fe20003f0d000 */
[----:B------:R-:W-:Y:S01]  /*1960*/  @!P2 FMUL R24, R24, 16777216 ;  /* 0x4b8000001818a820 */ /* 0x000fe20000400000 */
[--C-:B------:R-:W-:Y:S01]  /*1970*/  FADD R11, R11, -R12.reuse ;  /* 0x8000000c0b0b7221 */ /* 0x100fe20000000000 */
[----:B------:R-:W-:Y:S01]  /*1980*/  FMUL R6, R3, R6 ;  /* 0x0000000603067220 */ /* 0x000fe20000400000 */
[----:B------:R-:W-:Y:S01]  /*1990*/  FSEL R14, R14, RZ, P0 ;  /* 0x000000ff0e0e7208 */ /* 0x000fe20000000000 */
[----:B------:R-:W-:Y:S01]  /*19a0*/  @P1 FMUL R25, R25, 0.25 ;  /* 0x3e80000019191820 */ /* 0x000fe20000400000 */
[----:B------:R-:W-:Y:S01]  /*19b0*/  FMUL R3, R11, R11 ;  /* 0x0000000b0b037220 */ /* 0x000fe20000400000 */
[----:B0-----:R-:W-:Y:S01]  /*19c0*/  FMUL R5, R5, R24 ;  /* 0x0000001805057220 */ /* 0x001fe20000400000 */
[----:B------:R-:W-:Y:S01]  /*19d0*/  FSETP.NEU.AND P0, PT, R22, RZ, PT ;  /* 0x000000ff1600720b */ /* 0x000fe20003f0d000 */
[----:B------:R-:W-:Y:S01]  /*19e0*/  FFMA R11, R11, R14, R12 ;  /* 0x0000000e0b0b7223 */ /* 0x000fe2000000000c */
[----:B--2---:R-:W-:Y:S01]  /*19f0*/  FADD R12, R2, R29 ;  /* 0x0000001d020c7221 */ /* 0x004fe20000000000 */
[----:B------:R-:W-:Y:S01]  /*1a00*/  @!P4 FMUL R25, R25, 16777216 ;  /* 0x4b8000001919c820 */ /* 0x000fe20000400000 */
[----:B------:R-:W-:Y:S01]  /*1a10*/  FFMA R6, R15, R6, R20 ;  /* 0x000000060f067223 */ /* 0x000fe20000000014 */
[----:B------:R-:W-:Y:S01]  /*1a20*/  FMUL R3, R4, R3 ;  /* 0x0000000304037220 */ /* 0x000fe20000400000 */
[----:B------:R-:W-:Y:S01]  /*1a30*/  FSEL R5, R5, RZ, P0 ;  /* 0x000000ff05057208 */ /* 0x000fe20000000000 */
[--C-:B------:R-:W-:Y:S01]  /*1a40*/  FADD R4, R10, -R11.reuse ;  /* 0x8000000b0a047221 */ /* 0x100fe20000000000 */
[----:B-1----:R-:W-:Y:S01]  /*1a50*/  FMUL R16, R16, R25 ;  /* 0x0000001910107220 */ /* 0x002fe20000400000 */
[----:B------:R-:W-:Y:S01]  /*1a60*/  FSETP.GEU.AND P2, PT, |R12|, 1.175494350822287508e-38, PT ;  /* 0x008000000c00780b */ /* 0x000fe20003f4e200 */
[----:B------:R-:W-:Y:S01]  /*1a70*/  FADD R19, R19, R6 ;  /* 0x0000000613137221 */ /* 0x000fe20000000000 */
[----:B------:R-:W-:Y:S01]  /*1a80*/  FSETP.NEU.AND P1, PT, R2, RZ, PT ;  /* 0x000000ff0200720b */ /* 0x000fe20003f2d000 */
[----:B------:R-:W0:Y:S01]  /*1a90*/  SHFL.BFLY PT, R15, R12, 0x8, 0x1f ;  /* 0x0d001f000c0f7f89 */ /* 0x000e2200000e0000 */
[----:B------:R-:W-:Y:S01]  /*1aa0*/  FFMA R6, R4, R5, R11 ;  /* 0x0000000504067223 */ /* 0x000fe2000000000b */
[C---:B------:R-:W-:Y:S01]  /*1ab0*/  FMUL R13, R12.reuse, 0.25 ;  /* 0x3e8000000c0d7820 */ /* 0x040fe20000400000 */
[----:B------:R-:W-:Y:S01]  /*1ac0*/  FSETP.GT.AND P0, PT, |R12|, 8.50705917302346158658e+37, PT ;  /* 0x7e8000000c00780b */ /* 0x000fe20003f04200 */
[----:B------:R-:W-:Y:S01]  /*1ad0*/  FFMA R3, R14, R3, R19 ;  /* 0x000000030e037223 */ /* 0x000fe20000000013 */
[----:B------:R-:W-:Y:S01]  /*1ae0*/  FSEL R16, R16, RZ, P1 ;  /* 0x000000ff10107208 */ /* 0x000fe20000800000 */
[--C-:B------:R-:W-:Y:S01]  /*1af0*/  FADD R7, R9, -R6.reuse ;  /* 0x8000000609077221 */ /* 0x100fe20000000000 */
[----:B------:R-:W-:Y:S01]  /*1b00*/  FMUL R4, R4, R4 ;  /* 0x0000000404047220 */ /* 0x000fe20000400000 */
[----:B------:R-:W-:Y:S01]  /*1b10*/  FSEL R13, R13, R12, P0 ;  /* 0x0000000c0d0d7208 */ /* 0x000fe20000000000 */
[----:B------:R-:W-:Y:S01]  /*1b20*/  FADD R18, R18, R3 ;  /* 0x0000000312127221 */ /* 0x000fe20000000000 */
[----:B------:R-:W-:Y:S01]  /*1b30*/  FFMA R6, R7, R16, R6 ;  /* 0x0000001007067223 */ /* 0x000fe20000000006 */
[----:B------:R-:W-:Y:S01]  /*1b40*/  FMUL R4, R23, R4 ;  /* 0x0000000417047220 */ /* 0x000fe20000400000 */
[----:B------:R-:W-:Y:S01]  /*1b50*/  FMUL R7, R7, R7 ;  /* 0x0000000707077220 */ /* 0x000fe20000400000 */
[----:B------:R-:W-:Y:S01]  /*1b60*/  @!P2 FMUL R13, R13, 16777216 ;  /* 0x4b8000000d0da820 */ /* 0x000fe20000400000 */
[----:B------:R-:W-:Y:S01]  /*1b70*/  FSETP.NEU.AND P1, PT, R12, RZ, PT ;  /* 0x000000ff0c00720b */ /* 0x000fe20003f2d000 */
[----:B------:R-:W1:Y:S01]  /*1b80*/  SHFL.BFLY PT, R3, R6, 0x10, 0x1f ;  /* 0x0e001f0006037f89 */ /* 0x000e6200000e0000 */
[----:B------:R-:W-:Y:S01]  /*1b90*/  FFMA R4, R5, R4, R18 ;  /* 0x0000000405047223 */ /* 0x000fe20000000012 */
[----:B------:R-:W2:Y:S01]  /*1ba0*/  MUFU.RCP R14, R13 ;  /* 0x0000000d000e7308 */ /* 0x000ea20000001000 */
[----:B------:R-:W-:Y:S01]  /*1bb0*/  FMUL R7, R22, R7 ;  /* 0x0000000716077220 */ /* 0x000fe20000400000 */
[----:B------:R-:W-:Y:S01]  /*1bc0*/  @P0 FMUL R29, R29, 0.25 ;  /* 0x3e8000001d1d0820 */ /* 0x000fe20000400000 */
[----:B------:R-:W-:Y:S01]  /*1bd0*/  FADD R17, R17, R4 ;  /* 0x0000000411117221 */ /* 0x000fe20000000000 */
[----:B------:R-:W-:-:S02]  /*1be0*/  MOV R27, 0x4 ;  /* 0x00000004001b7802 */ /* 0x000fc40000000f00 */
[----:B------:R-:W-:Y:S01]  /*1bf0*/  @!P2 FMUL R29, R29, 16777216 ;  /* 0x4b8000001d1da820 */ /* 0x000fe20000400000 */
[----:B------:R-:W-:Y:S01]  /*1c00*/  FFMA R7, R16, R7, R17 ;  /* 0x0000000710077223 */ /* 0x000fe20000000011 */
[----:B0-----:R-:W-:-:S04]  /*1c10*/  FADD R11, R12, R15 ;  /* 0x0000000f0c0b7221 */ /* 0x001fc80000000000 */
[----:B------:R-:W0:Y:S01]  /*1c20*/  SHFL.BFLY PT, R4, R7, 0x10, 0x1f ;  /* 0x0e001f0007047f89 */ /* 0x000e2200000e0000 */
[C---:B------:R-:W-:Y:S01]  /*1c30*/  FSETP.GEU.AND P2, PT, |R11|.reuse, 1.175494350822287508e-38, PT ;  /* 0x008000000b00780b */ /* 0x040fe20003f4e200 */
[C---:B------:R-:W-:Y:S01]  /*1c40*/  FMUL R16, R11.reuse, 0.25 ;  /* 0x3e8000000b107820 */ /* 0x040fe20000400000 */
[C---:B------:R-:W-:Y:S01]  /*1c50*/  FSETP.GT.AND P0, PT, |R11|.reuse, 8.50705917302346158658e+37, PT ;  /* 0x7e8000000b00780b */ /* 0x040fe20003f04200 */
[----:B--2---:R-:W-:Y:S01]  /*1c60*/  FMUL R14, R14, R29 ;  /* 0x0000001d0e0e7220 */ /* 0x004fe20000400000 */
[----:B------:R-:W2:Y:S02]  /*1c70*/  SHFL.BFLY PT, R18, R11, 0x4, 0x1f ;  /* 0x0c801f000b127f89 */ /* 0x000ea400000e0000 */
[----:B------:R-:W-:Y:S02]  /*1c80*/  FSEL R16, R16, R11, P0 ;  /* 0x0000000b10107208 */ /* 0x000fe40000000000 */
[----:B------:R-:W-:Y:S01]  /*1c90*/  FSEL R14, R14, RZ, P1 ;  /* 0x000000ff0e0e7208 */ /* 0x000fe20000800000 */
[----:B-1----:R-:W-:Y:S01]  /*1ca0*/  FADD R3, -R6, R3 ;  /* 0x0000000306037221 */ /* 0x002fe20000000100 */
[----:B------:R-:W-:-:S03]  /*1cb0*/  FSETP.NEU.AND P1, PT, R11, RZ, PT ;  /* 0x000000ff0b00720b */ /* 0x000fc60003f2d000 */
[C---:B------:R-:W-:Y:S01]  /*1cc0*/  FFMA R6, R3.reuse, R14, R6 ;  /* 0x0000000e03067223 */ /* 0x040fe20000000006 */
[----:B------:R-:W-:Y:S01]  /*1cd0*/  @!P2 FMUL R16, R16, 16777216 ;  /* 0x4b8000001010a820 */ /* 0x000fe20000400000 */
[----:B------:R-:W-:Y:S01]  /*1ce0*/  FMUL R3, R3, R3 ;  /* 0x0000000303037220 */ /* 0x000fe20000400000 */
[----:B------:R-:W-:Y:S02]  /*1cf0*/  @P0 FMUL R15, R15, 0.25 ;  /* 0x3e8000000f0f0820 */ /* 0x000fe40000400000 */
[----:B------:R-:W1:Y:S01]  /*1d00*/  SHFL.BFLY PT, R5, R6, 0x8, 0x1f ;  /* 0x0d001f0006057f89 */ /* 0x000e6200000e0000 */
[----:B------:R-:W-:Y:S01]  /*1d10*/  FMUL R3, R2, R3 ;  /* 0x0000000302037220 */ /* 0x000fe20000400000 */
[----:B------:R-:W3:Y:S01]  /*1d20*/  MUFU.RCP R16, R16 ;  /* 0x0000001000107308 */ /* 0x000ee20000001000 */
[----:B------:R-:W-:Y:S01]  /*1d30*/  @!P2 FMUL R15, R15, 16777216 ;  /* 0x4b8000000f0fa820 */ /* 0x000fe20000400000 */
[----:B0-----:R-:W-:-:S04]  /*1d40*/  FADD R7, R7, R4 ;  /* 0x0000000407077221 */ /* 0x001fc80000000000 */
[----:B------:R-:W-:Y:S01]  /*1d50*/  FFMA R3, R14, R3, R7 ;  /* 0x000000030e037223 */ /* 0x000fe20000000007 */
[----:B--2---:R-:W-:-:S04]  /*1d60*/  FADD R4, R11, R18 ;  /* 0x000000120b047221 */ /* 0x004fc80000000000 */
[----:B------:R-:W0:Y:S01]  /*1d70*/  SHFL.BFLY PT, R2, R3, 0x8, 0x1f ;  /* 0x0d001f0003027f89 */ /* 0x000e2200000e0000 */
[C---:B------:R-:W-:Y:S01]  /*1d80*/  FSETP.GEU.AND P2, PT, |R4|.reuse, 1.175494350822287508e-38, PT ;  /* 0x008000000400780b */ /* 0x040fe20003f4e200 */
[C---:B------:R-:W-:Y:S01]  /*1d90*/  FMUL R7, R4.reuse, 0.25 ;  /* 0x3e80000004077820 */ /* 0x040fe20000400000 */
[----:B------:R-:W-:Y:S01]  /*1da0*/  FSETP.GT.AND P0, PT, |R4|, 8.50705917302346158658e+37, PT ;  /* 0x7e8000000400780b */ /* 0x000fe20003f04200 */
[----:B---3--:R-:W-:Y:S01]  /*1db0*/  FMUL R15, R16, R15 ;  /* 0x0000000f100f7220 */ /* 0x008fe20000400000 */
[----:B------:R-:W2:Y:S02]  /*1dc0*/  SHFL.BFLY PT, R17, R4, 0x2, 0x1f ;  /* 0x0c401f0004117f89 */ /* 0x000ea400000e0000 */
[----:B------:R-:W-:Y:S02]  /*1dd0*/  FSEL R13, R7, R4, P0 ;  /* 0x00000004070d7208 */ /* 0x000fe40000000000 */
[----:B------:R-:W-:Y:S01]  /*1de0*/  FSEL R15, R15, RZ, P1 ;  /* 0x000000ff0f0f7208 */ /* 0x000fe20000800000 */
[----:B-1----:R-:W-:Y:S01]  /*1df0*/  FADD R5, -R6, R5 ;  /* 0x0000000506057221 */ /* 0x002fe20000000100 */
[----:B------:R-:W-:-:S03]  /*1e00*/  FSETP.NEU.AND P1, PT, R4, RZ, PT ;  /* 0x000000ff0400720b */ /* 0x000fc60003f2d000 */
[C---:B------:R-:W-:Y:S01]  /*1e10*/  FFMA R6, R5.reuse, R15, R6 ;  /* 0x0000000f05067223 */ /* 0x040fe20000000006 */
[----:B------:R-:W-:Y:S01]  /*1e20*/  FMUL R5, R5, R5 ;  /* 0x0000000505057220 */ /* 0x000fe20000400000 */
[----:B------:R-:W-:Y:S01]  /*1e30*/  @!P2 FMUL R13, R13, 16777216 ;  /* 0x4b8000000d0da820 */ /* 0x000fe20000400000 */
[----:B------:R-:W-:Y:S02]  /*1e40*/  @P0 FMUL R18, R18, 0.25 ;  /* 0x3e80000012120820 */ /* 0x000fe40000400000 */
[----:B------:R-:W1:Y:S01]  /*1e50*/  SHFL.BFLY PT, R7, R6, 0x4, 0x1f ;  /* 0x0c801f0006077f89 */ /* 0x000e6200000e0000 */
[----:B------:R-:W-:Y:S01]  /*1e60*/  FMUL R5, R12, R5 ;  /* 0x000000050c057220 */ /* 0x000fe20000400000 */
[----:B------:R-:W-:Y:S01]  /*1e70*/  @!P2 FMUL R18, R18, 16777216 ;  /* 0x4b8000001212a820 */ /* 0x000fe20000400000 */
[----:B------:R-:W3:Y:S01]  /*1e80*/  MUFU.RCP R13, R13 ;  /* 0x0000000d000d7308 */ /* 0x000ee20000001000 */
[----:B0-----:R-:W-:-:S04]  /*1e90*/  FADD R2, R3, R2 ;  /* 0x0000000203027221 */ /* 0x001fc80000000000 */
[----:B------:R-:W-:Y:S01]  /*1ea0*/  FFMA R2, R15, R5, R2 ;  /* 0x000000050f027223 */ /* 0x000fe20000000002 */
[----:B--2---:R-:W-:-:S04]  /*1eb0*/  FADD R14, R4, R17 ;  /* 0x00000011040e7221 */ /* 0x004fc80000000000 */
[----:B------:R-:W0:Y:S01]  /*1ec0*/  SHFL.BFLY PT, R3, R2, 0x4, 0x1f ;  /* 0x0c801f0002037f89 */ /* 0x000e2200000e0000 */
[C---:B------:R-:W-:Y:S01]  /*1ed0*/  FSETP.GEU.AND P2, PT, |R14|.reuse, 1.175494350822287508e-38, PT ;  /* 0x008000000e00780b */ /* 0x040fe20003f4e200 */
[C---:B------:R-:W-:Y:S01]  /*1ee0*/  FMUL R5, R14.reuse, 0.25 ;  /* 0x3e8000000e057820 */ /* 0x040fe20000400000 */
[----:B------:R-:W-:Y:S01]  /*1ef0*/  FSETP.GT.AND P0, PT, |R14|, 8.50705917302346158658e+37, PT ;  /* 0x7e8000000e00780b */ /* 0x000fe20003f04200 */
[----:B---3--:R-:W-:-:S03]  /*1f00*/  FMUL R18, R13, R18 ;  /* 0x000000120d127220 */ /* 0x008fc60000400000 */
[----:B------:R-:W-:Y:S01]  /*1f10*/  FSEL R13, R5, R14, P0 ;  /* 0x0000000e050d7208 */ /* 0x000fe20000000000 */
[----:B-1----:R-:W-:Y:S01]  /*1f20*/  FADD R7, -R6, R7 ;  /* 0x0000000706077221 */ /* 0x002fe20000000100 */
[----:B------:R-:W-:-:S03]  /*1f30*/  FSEL R18, R18, RZ, P1 ;  /* 0x000000ff12127208 */ /* 0x000fc60000800000 */
[----:B------:R-:W-:Y:S02]  /*1f40*/  FMUL R12, R7, R7 ;  /* 0x00000007070c7220 */ /* 0x000fe40000400000 */
[----:B------:R-:W-:Y:S01]  /*1f50*/  @!P2 FMUL R13, R13, 16777216 ;  /* 0x4b8000000d0da820 */ /* 0x000fe20000400000 */
[----:B------:R-:W-:Y:S01]  /*1f60*/  FFMA R6, R7, R18, R6 ;  /* 0x0000001207067223 */ /* 0x000fe20000000006 */
[----:B------:R-:W-:Y:S01]  /*1f70*/  @P0 FMUL R17, R17, 0.25 ;  /* 0x3e80000011110820 */ /* 0x000fe20000400000 */
[----:B------:R-:W-:Y:S01]  /*1f80*/  FMUL R12, R11, R12 ;  /* 0x0000000c0b0c7220 */ /* 0x000fe20000400000 */
[----:B------:R-:W1:Y:S01]  /*1f90*/  MUFU.RCP R16, R13 ;  /* 0x0000000d00107308 */ /* 0x000e620000001000 */
[----:B------:R-:W2:Y:S01]  /*1fa0*/  SHFL.BFLY PT, R11, R14, 0x1, 0x1f ;  /* 0x0c201f000e0b7f89 */ /* 0x000ea200000e0000 */
[----:B------:R-:W-:Y:S01]  /*1fb0*/  @!P2 FMUL R17, R17, 16777216 ;  /* 0x4b8000001111a820 */ /* 0x000fe20000400000 */
[----:B------:R-:W-:Y:S01]  /*1fc0*/  FSETP.NEU.AND P0, PT, R14, RZ, PT ;  /* 0x000000ff0e00720b */ /* 0x000fe20003f0d000 */
[----:B0-----:R-:W-:Y:S01]  /*1fd0*/  FADD R3, R2, R3 ;  /* 0x0000000302037221 */ /* 0x001fe20000000000 */
[----:B------:R-:W0:Y:S03]  /*1fe0*/  SHFL.BFLY PT, R5, R6, 0x2, 0x1f ;  /* 0x0c401f0006057f89 */ /* 0x000e2600000e0000 */
[----:B------:R-:W-:-:S05]  /*1ff0*/  FFMA R3, R18, R12, R3 ;  /* 0x0000000c12037223 */ /* 0x000fca0000000003 */
[----:B------:R-:W3:Y:S01]  /*2000*/  SHFL.BFLY PT, R2, R3, 0x2, 0x1f ;  /* 0x0c401f0003027f89 */ /* 0x000ee200000e0000 */
[----:B-1----:R-:W-:-:S05]  /*2010*/  FMUL R16, R16, R17 ;  /* 0x0000001110107220 */ /* 0x002fca0000400000 */
[----:B------:R-:W-:Y:S01]  /*2020*/  FSEL R16, R16, RZ, P0 ;  /* 0x000000ff10107208 */ /* 0x000fe20000000000 */
[----:B--2---:R-:W-:-:S04]  /*2030*/  FADD R12, R14, R11 ;  /* 0x0000000b0e0c7221 */ /* 0x004fc80000000000 */
[C---:B------:R-:W-:Y:S01]  /*2040*/  FMUL R13, R12.reuse, 0.25 ;  /* 0x3e8000000c0d7820 */ /* 0x040fe20000400000 */
[----:B------:R-:W-:Y:S01]  /*2050*/  FSETP.GEU.AND P1, PT, |R12|, 1.175494350822287508e-38, PT ;  /* 0x008000000c00780b */ /* 0x000fe20003f2e200 */
[----:B0-----:R-:W-:Y:S01]  /*2060*/  FADD R5, -R6, R5 ;  /* 0x0000000506057221 */ /* 0x001fe20000000100 */
[----:B------:R-:W-:-:S03]  /*2070*/  FSETP.GT.AND P0, PT, |R12|, 8.50705917302346158658e+37, PT ;  /* 0x7e8000000c00780b */ /* 0x000fc60003f04200 */
[C---:B------:R-:W-:Y:S01]  /*2080*/  FMUL R7, R5.reuse, R5 ;  /* 0x0000000505077220 */ /* 0x040fe20000400000 */
[----:B------:R-:W-:Y:S01]  /*2090*/  FFMA R5, R5, R16, R6 ;  /* 0x0000001005057223 */ /* 0x000fe20000000006 */
[----:B------:R-:W-:Y:S01]  /*20a0*/  FSEL R13, R13, R12, P0 ;  /* 0x0000000c0d0d7208 */ /* 0x000fe20000000000 */
[----:B---3--:R-:W-:Y:S01]  /*20b0*/  FADD R3, R3, R2 ;  /* 0x0000000203037221 */ /* 0x008fe20000000000 */
[----:B------:R-:W-:Y:S02]  /*20c0*/  FMUL R7, R4, R7 ;  /* 0x0000000704077220 */ /* 0x000fe40000400000 */
[----:B------:R-:W0:Y:S02]  /*20d0*/  SHFL.BFLY PT, R2, R5, 0x1, 0x1f ;  /* 0x0c201f0005027f89 */ /* 0x000e2400000e0000 */
[----:B------:R-:W-:Y:S01]  /*20e0*/  FFMA R3, R16, R7, R3 ;  /* 0x0000000710037223 */ /* 0x000fe20000000003 */
[----:B------:R-:W-:Y:S01]  /*20f0*/  @!P1 FMUL R13, R13, 16777216 ;  /* 0x4b8000000d0d9820 */ /* 0x000fe20000400000 */
[----:B------:R-:W1:Y:S01]  /*2100*/  S2R R16, SR_TID.X ;  /* 0x0000000000107919 */ /* 0x000e620000002100 */
[----:B------:R-:W-:Y:S01]  /*2110*/  @P0 FMUL R11, R11, 0.25 ;  /* 0x3e8000000b0b0820 */ /* 0x000fe20000400000 */
[----:B------:R-:W-:Y:S01]  /*2120*/  FSETP.NEU.AND P0, PT, R12, RZ, PT ;  /* 0x000000ff0c00720b */ /* 0x000fe20003f0d000 */
[----:B------:R-:W2:Y:S01]  /*2130*/  MUFU.RCP R6, R13 ;  /* 0x0000000d00067308 */ /* 0x000ea20000001000 */
[----:B------:R-:W3:Y:S01]  /*2140*/  SHFL.BFLY PT, R4, R3, 0x1, 0x1f ;  /* 0x0c201f0003047f89 */ /* 0x000ee200000e0000 */
[----:B------:R-:W-:-:S04]  /*2150*/  @!P1 FMUL R11, R11, 16777216 ;  /* 0x4b8000000b0b9820 */ /* 0x000fc80000400000 */
[----:B--2---:R-:W-:Y:S01]  /*2160*/  FMUL R6, R6, R11 ;  /* 0x0000000b06067220 */ /* 0x004fe20000400000 */
[----:B0-----:R-:W-:-:S04]  /*2170*/  FADD R2, -R5, R2 ;  /* 0x0000000205027221 */ /* 0x001fc80000000100 */
[----:B------:R-:W-:Y:S01]  /*2180*/  FSEL R6, R6, RZ, P0 ;  /* 0x000000ff06067208 */ /* 0x000fe20000000000 */
[----:B------:R-:W-:Y:S01]  /*2190*/  FMUL R11, R2, R2 ;  /* 0x00000002020b7220 */ /* 0x000fe20000400000 */
[C---:B-1----:R-:W-:Y:S02]  /*21a0*/  LOP3.LUT P0, RZ, R16.reuse, 0x1f, RZ, 0xc0, !PT ;  /* 0x0000001f10ff7812 */ /* 0x042fe4000780c0ff */
[----:B------:R-:W-:Y:S01]  /*21b0*/  ISETP.GE.AND P1, PT, R16, 0x8, PT ;  /* 0x000000081000780c */ /* 0x000fe20003f26270 */
[----:B---3--:R-:W-:Y:S01]  /*21c0*/  FADD R7, R3, R4 ;  /* 0x0000000403077221 */ /* 0x008fe20000000000 */
[----:B------:R-:W-:Y:S01]  /*21d0*/  FMUL R11, R14, R11 ;  /* 0x0000000b0e0b7220 */ /* 0x000fe20000400000 */
[----:B------:R-:W-:Y:S01]  /*21e0*/  SHF.R.U32.HI R3, RZ, 0x3, R16 ;  /* 0x00000003ff037819 */ /* 0x000fe20000011610 */
[----:B------:R-:W-:Y:S02]  /*21f0*/  FFMA R2, R2, R6, R5 ;  /* 0x0000000602027223 */ /* 0x000fe40000000005 */
[----:B------:R-:W-:Y:S01]  /*2200*/  FFMA R6, R6, R11, R7 ;  /* 0x0000000b06067223 */ /* 0x000fe20000000007 */
[----:B------:R-:W-:-:S05]  /*2210*/  LOP3.LUT R3, R3, 0x1c, RZ, 0xc0, !PT ;  /* 0x0000001c03037812 */ /* 0x000fca00078ec0ff */
[----:B------:R-:W-:Y:S04]  /*2220*/  @!P0 STS [R3+0x40], R12 ;  /* 0x0000400c03008388 */ /* 0x000fe80000000800 */
[----:B------:R-:W-:Y:S04]  /*2230*/  @!P0 STS [R3], R2 ;  /* 0x0000000203008388 */ /* 0x000fe80000000800 */
[----:B------:R-:W-:Y:S04]  /*2240*/  @!P0 STS [R3+0x20], R6 ;  /* 0x0000200603008388 */ /* 0x000fe80000000800 */
[----:B------:R-:W-:Y:S06]  /*2250*/  BAR.SYNC 0x0 ;  /* 0x0000000000007b1d */ /* 0x000fec0000000000 */
[----:B------:R-:W0:Y:S04]  /*2260*/  @!P1 LDS R10, [R16.X4+0x40] ;  /* 0x00004000100a9984 */ /* 0x000e280000004800 */
[----:B------:R-:W1:Y:S04]  /*2270*/  @!P1 LDS R0, [R16.X4] ;  /* 0x0000000010009984 */ /* 0x000e680000004800 */
[----:B------:R-:W2:Y:S04]  /*2280*/  @!P1 LDS R9, [R16.X4+0x20] ;  /* 0x0000200010099984 */ /* 0x000ea80000004800 */
[----:B0-----:R-:W0:Y:S04]  /*2290*/  SHFL.BFLY PT, R5, R10, 0x4, 0x1f ;  /* 0x0c801f000a057f89 */ /* 0x001e2800000e0000 */
[----:B-1----:R-:W1:Y:S04]  /*22a0*/  SHFL.BFLY PT, R3, R0, 0x4, 0x1f ;  /* 0x0c801f0000037f89 */ /* 0x002e6800000e0000 */
[----:B--2---:R-:W2:Y:S01]  /*22b0*/  SHFL.BFLY PT, R2, R9, 0x4, 0x1f ;  /* 0x0c801f0009027f89 */ /* 0x004ea200000e0000 */
[----:B0-----:R-:W-:-:S04]  /*22c0*/  FADD R4, R10, R5 ;  /* 0x000000050a047221 */ /* 0x001fc80000000000 */
[C---:B------:R-:W-:Y:S01]  /*22d0*/  FMUL R7, R4.reuse, 0.25 ;  /* 0x3e80000004077820 */ /* 0x040fe20000400000 */
[C---:B------:R-:W-:Y:S01]  /*22e0*/  FSETP.GEU.AND P1, PT, |R4|.reuse, 1.175494350822287508e-38, PT ;  /* 0x008000000400780b */ /* 0x040fe20003f2e200 */
[----:B------:R-:W0:Y:S01]  /*22f0*/  SHFL.BFLY PT, R11, R4, 0x2, 0x1f ;  /* 0x0c401f00040b7f89 */ /* 0x000e2200000e0000 */
[----:B------:R-:W-:Y:S01]  /*2300*/  FSETP.GT.AND P0, PT, |R4|, 8.50705917302346158658e+37, PT ;  /* 0x7e8000000400780b */ /* 0x000fe20003f04200 */
[----:B-1----:R-:W-:Y:S01]  /*2310*/  FADD R3, -R0, R3 ;  /* 0x0000000300037221 */ /* 0x002fe20000000100 */
[----:B--2---:R-:W-:Y:S02]  /*2320*/  FADD R9, R9, R2 ;  /* 0x0000000209097221 */ /* 0x004fe40000000000 */
[----:B------:R-:W-:-:S07]  /*2330*/  FSEL R7, R7, R4, P0 ;  /* 0x0000000407077208 */ /* 0x000fce0000000000 */
[----:B------:R-:W-:Y:S02]  /*2340*/  @!P1 FMUL R7, R7, 16777216 ;  /* 0x4b80000007079820 */ /* 0x000fe40000400000 */
[----:B------:R-:W-:Y:S02]  /*2350*/  @P0 FMUL R5, R5, 0.25 ;  /* 0x3e80000005050820 */ /* 0x000fe40000400000 */
[----:B------:R-:W1:Y:S02]  /*2360*/  MUFU.RCP R6, R7 ;  /* 0x0000000700067308 */ /* 0x000e640000001000 */
[----:B------:R-:W-:Y:S01]  /*2370*/  @!P1 FMUL R5, R5, 16777216 ;  /* 0x4b80000005059820 */ /* 0x000fe20000400000 */
[C---:B------:R-:W-:Y:S01]  /*2380*/  FSETP.NEU.AND P1, PT, R4.reuse, RZ, PT ;  /* 0x000000ff0400720b */ /* 0x040fe20003f2d000 */
[----:B0-----:R-:W-:-:S04]  /*2390*/  FADD R12, R4, R11 ;  /* 0x0000000b040c7221 */ /* 0x001fc80000000000 */
[C---:B------:R-:W-:Y:S01]  /*23a0*/  FMUL R13, R12.reuse, 0.25 ;  /* 0x3e8000000c0d7820 */ /* 0x040fe20000400000 */
[C---:B------:R-:W-:Y:S01]  /*23b0*/  FSETP.GEU.AND P2, PT, |R12|.reuse, 1.175494350822287508e-38, PT ;  /* 0x008000000c00780b */ /* 0x040fe20003f4e200 */
[----:B------:R-:W0:Y:S01]  /*23c0*/  SHFL.BFLY PT, R15, R12, 0x1, 0x1f ;  /* 0x0c201f000c0f7f89 */ /* 0x000e2200000e0000 */
[----:B------:R-:W-:Y:S01]  /*23d0*/  FSETP.GT.AND P0, PT, |R12|, 8.50705917302346158658e+37, PT ;  /* 0x7e8000000c00780b */ /* 0x000fe20003f04200 */
[----:B-1----:R-:W-:Y:S01]  /*23e0*/  FMUL R6, R6, R5 ;  /* 0x0000000506067220 */ /* 0x002fe20000400000 */
[----:B------:R-:W-:Y:S02]  /*23f0*/  FMUL R5, R3, R3 ;  /* 0x0000000303057220 */ /* 0x000fe40000400000 */
[----:B------:R-:W-:Y:S02]  /*2400*/  FSEL R13, R13, R12, P0 ;  /* 0x0000000c0d0d7208 */ /* 0x000fe40000000000 */
[----:B------:R-:W-:Y:S01]  /*2410*/  FSEL R6, R6, RZ, P1 ;  /* 0x000000ff06067208 */ /* 0x000fe20000800000 */
[----:B------:R-:W-:-:S04]  /*2420*/  FMUL R5, R10, R5 ;  /* 0x000000050a057220 */ /* 0x000fc80000400000 */
[----:B------:R-:W-:Y:S01]  /*2430*/  FFMA R0, R3, R6, R0 ;  /* 0x0000000603007223 */ /* 0x000fe20000000000 */
[----:B------:R-:W-:Y:S01]  /*2440*/  @!P2 FMUL R13, R13, 16777216 ;  /* 0x4b8000000d0da820 */ /* 0x000fe20000400000 */
[----:B------:R-:W-:Y:S01]  /*2450*/  FFMA R5, R6, R5, R9 ;  /* 0x0000000506057223 */ /* 0x000fe20000000009 */
[----:B------:R-:W-:Y:S01]  /*2460*/  @P0 FMUL R11, R11, 0.25 ;  /* 0x3e8000000b0b0820 */ /* 0x000fe20000400000 */
[C---:B------:R-:W-:Y:S01]  /*2470*/  FSETP.NEU.AND P0, PT, R12.reuse, RZ, PT ;  /* 0x000000ff0c00720b */ /* 0x040fe20003f0d000 */
[----:B------:R-:W1:Y:S01]  /*2480*/  SHFL.BFLY PT, R3, R0, 0x2, 0x1f ;  /* 0x0c401f0000037f89 */ /* 0x000e6200000e0000 */
[----:B------:R-:W2:Y:S01]  /*2490*/  MUFU.RCP R6, R13 ;  /* 0x0000000d00067308 */ /* 0x000ea20000001000 */
[----:B------:R-:W-:Y:S02]  /*24a0*/  @!P2 FMUL R11, R11, 16777216 ;  /* 0x4b8000000b0ba820 */ /* 0x000fe40000400000 */
[----:B------:R-:W3:Y:S01]  /*24b0*/  SHFL.BFLY PT, R2, R5, 0x2, 0x1f ;  /* 0x0c401f0005027f89 */ /* 0x000ee200000e0000 */
[----:B0-----:R-:W-:-:S04]  /*24c0*/  FADD R9, R12, R15 ;  /* 0x0000000f0c097221 */ /* 0x001fc80000000000 */
[C---:B------:R-:W-:Y:S01]  /*24d0*/  FMUL R10, R9.reuse, 0.25 ;  /* 0x3e800000090a7820 */ /* 0x040fe20000400000 */
[----:B------:R-:W-:Y:S01]  /*24e0*/  FSETP.GEU.AND P1, PT, |R9|, 1.175494350822287508e-38, PT ;  /* 0x008000000900780b */ /* 0x000fe20003f2e200 */
[----:B--2---:R-:W-:-:S05]  /*24f0*/  FMUL R6, R6, R11 ;  /* 0x0000000b06067220 */ /* 0x004fca0000400000 */
[----:B------:R-:W-:Y:S01]  /*2500*/  FSEL R6, R6, RZ, P0 ;  /* 0x000000ff06067208 */ /* 0x000fe20000000000 */
[----:B-1----:R-:W-:Y:S01]  /*2510*/  FADD R3, -R0, R3 ;  /* 0x0000000300037221 */ /* 0x002fe20000000100 */
[----:B------:R-:W-:-:S03]  /*2520*/  FSETP.GT.AND P0, PT, |R9|, 8.50705917302346158658e+37, PT ;  /* 0x7e8000000900780b */ /* 0x000fc60003f04200 */
[C---:B------:R-:W-:Y:S01]  /*2530*/  FMUL R7, R3.reuse, R3 ;  /* 0x0000000303077220 */ /* 0x040fe20000400000 */
[----:B------:R-:W-:Y:S01]  /*2540*/  FFMA R0, R3, R6, R0 ;  /* 0x0000000603007223 */ /* 0x000fe20000000000 */
[----:B------:R-:W-:Y:S01]  /*2550*/  FSEL R10, R10, R9, P0 ;  /* 0x000000090a0a7208 */ /* 0x000fe20000000000 */
[----:B---3--:R-:W-:Y:S01]  /*2560*/  FADD R5, R5, R2 ;  /* 0x0000000205057221 */ /* 0x008fe20000000000 */
[----:B------:R-:W-:Y:S02]  /*2570*/  FMUL R7, R4, R7 ;  /* 0x0000000704077220 */ /* 0x000fe40000400000 */
[----:B------:R-:W0:Y:S01]  /*2580*/  SHFL.BFLY PT, R3, R0, 0x1, 0x1f ;  /* 0x0c201f0000037f89 */ /* 0x000e2200000e0000 */
[----:B------:R-:W-:Y:S01]  /*2590*/  @!P1 FMUL R10, R10, 16777216 ;  /* 0x4b8000000a0a9820 */ /* 0x000fe20000400000 */
[----:B------:R-:W-:Y:S02]  /*25a0*/  FFMA R5, R6, R7, R5 ;  /* 0x0000000706057223 */ /* 0x000fe40000000005 */
[----:B------:R-:W-:Y:S01]  /*25b0*/  @P0 FMUL R15, R15, 0.25 ;  /* 0x3e8000000f0f0820 */ /* 0x000fe20000400000 */
[----:B------:R-:W-:-:S02]  /*25c0*/  LOP3.LUT P0, RZ, R16, 0x7, RZ, 0xc0, !PT ;  /* 0x0000000710ff7812 */ /* 0x000fc4000780c0ff */
[----:B------:R-:W1:Y:S01]  /*25d0*/  SHFL.BFLY PT, R2, R5, 0x1, 0x1f ;  /* 0x0c201f0005027f89 */ /* 0x000e6200000e0000 */
[----:B------:R-:W2:Y:S01]  /*25e0*/  MUFU.RCP R10, R10 ;  /* 0x0000000a000a7308 */ /* 0x000ea20000001000 */
[----:B------:R-:W-:Y:S01]  /*25f0*/  @!P1 FMUL R15, R15, 16777216 ;  /* 0x4b8000000f0f9820 */ /* 0x000fe20000400000 */
[----:B------:R-:W-:Y:S02]  /*2600*/  FSETP.NEU.AND P1, PT, R9, RZ, PT ;  /* 0x000000ff0900720b */ /* 0x000fe40003f2d000 */
[----:B------:R-:W-:Y:S01]  /*2610*/  ISETP.LT.AND P0, PT, R16, 0x8, !P0 ;  /* 0x000000081000780c */ /* 0x000fe20004701270 */
[----:B0-----:R-:W-:Y:S01]  /*2620*/  FADD R3, -R0, R3 ;  /* 0x0000000300037221 */ /* 0x001fe20000000100 */
[----:B--2---:R-:W-:-:S11]  /*2630*/  FMUL R15, R10, R15 ;  /* 0x0000000f0a0f7220 */ /* 0x004fd60000400000 */
[----:B------:R-:W-:Y:S01]  /*2640*/  @P0 STS [R16.X4+0x40], R9 ;  /* 0x0000400910000388 */ /* 0x000fe20000004800 */
[----:B------:R-:W-:Y:S01]  /*2650*/  FMUL R7, R3, R3 ;  /* 0x0000000303077220 */ /* 0x000fe20000400000 */
[----:B------:R-:W-:Y:S01]  /*2660*/  FSEL R15, R15, RZ, P1 ;  /* 0x000000ff0f0f7208 */ /* 0x000fe20000800000 */
[----:B-1----:R-:W-:Y:S02]  /*2670*/  FADD R2, R5, R2 ;  /* 0x0000000205027221 */ /* 0x002fe40000000000 */
[----:B------:R-:W-:Y:S02]  /*2680*/  FMUL R7, R12, R7 ;  /* 0x000000070c077220 */ /* 0x000fe40000400000 */
[----:B------:R-:W-:Y:S02]  /*2690*/  FFMA R0, R3, R15, R0 ;  /* 0x0000000f03007223 */ /* 0x000fe40000000000 */
[----:B------:R-:W-:Y:S01]  /*26a0*/  FFMA R7, R15, R7, R2 ;  /* 0x000000070f077223 */ /* 0x000fe20000000002 */
[----:B------:R-:W-:-:S02]  /*26b0*/  IMAD.WIDE R2, R26, R27, c[0x0][0x168] ;  /* 0x00005a001a027625 */ /* 0x000fc400078e021b */
[----:B------:R-:W-:Y:S04]  /*26c0*/  @P0 STS [R16.X4], R0 ;  /* 0x0000000010000388 */ /* 0x000fe80000004800 */
[----:B------:R-:W-:Y:S04]  /*26d0*/  @P0 STS [R16.X4+0x20], R7 ;  /* 0x0000200710000388 */ /* 0x000fe80000004800 */
[----:B------:R-:W-:Y:S06]  /*26e0*/  BAR.SYNC 0x0 ;  /* 0x0000000000007b1d */ /* 0x000fec0000000000 */
[----:B------:R-:W0:Y:S01]  /*26f0*/  LDS R4, [RZ] ;  /* 0x00000000ff047984 */ /* 0x000e220000000800 */
[----:B------:R-:W-:-:S03]  /*2700*/  ISETP.EQ.AND P0, PT, R8, RZ, !P6 ;  /* 0x000000ff0800720c */ /* 0x000fc60007702270 */
[----:B------:R-:W1:Y:S04]  /*2710*/  LDS R5, [0x20] ;  /* 0x00002000ff057984 */ /* 0x000e680000000800 */
[----:B------:R-:W-:Y:S06]  /*2720*/  BAR.SYNC 0x0 ;  /* 0x0000000000007b1d */ /* 0x000fec0000000000 */
[----:B0-----:R-:W-:Y:S04]  /*2730*/  STS [RZ], R4 ;  /* 0x00000004ff007388 */ /* 0x001fe80000000800 */
[----:B------:R-:W-:Y:S06]  /*2740*/  BAR.SYNC 0x0 ;  /* 0x0000000000007b1d */ /* 0x000fec0000000000 */
[----:B------:R-:W0:Y:S04]  /*2750*/  LDS R11, [RZ] ;  /* 0x00000000ff0b7984 */ /* 0x000e280000000800 */
[----:B------:R-:W-:Y:S06]  /*2760*/  BAR.SYNC 0x0 ;  /* 0x0000000000007b1d */ /* 0x000fec0000000000 */
[----:B-1----:R-:W-:Y:S04]  /*2770*/  STS [RZ], R5 ;  /* 0x00000005ff007388 */ /* 0x002fe80000000800 */
[----:B------:R-:W-:Y:S06]  /*2780*/  BAR.SYNC 0x0 ;  /* 0x0000000000007b1d */ /* 0x000fec0000000000 */
[----:B0-----:R0:W-:Y:S01]  /*2790*/  @P0 STG.E [R2.64], R11 ;  /* 0x0000000b02000986 */ /* 0x0011e2000c101904 */
[----:B------:R-:W-:Y:S05]  /*27a0*/  @!P0 EXIT ;  /* 0x000000000000894d */ /* 0x000fea0003800000 */
[----:B0-----:R-:W0:Y:S01]  /*27b0*/  LDS R3, [RZ] ;  /* 0x00000000ff037984 */ /* 0x001e220000000800 */
[----:B------:R-:W-:-:S05]  /*27c0*/  IMAD.WIDE R26, R26, R27, c[0x0][0x170] ;  /* 0x00005c001a1a7625 */ /* 0x000fca00078e021b */
[----:B0-----:R-:W-:Y:S01]  /*27d0*/  STG.E [R26.64], R3 ;  /* 0x000000031a007986 */ /* 0x001fe2000c101904 */
[----:B------:R-:W-:Y:S05]  /*27e0*/  EXIT ;  /* 0x000000000000794d */ /* 0x000fea0003800000 */
.L_x_3:
[----:B------:R-:W-:-:S00]  /*27f0*/  BRA `(.L_x_3) ;  /* 0xfffffff000007947 */ /* 0x000fc0000383ffff */
[----:B------:R-:W-:-:S00]  /*2800*/  NOP ;  /* 0x0000000000007918 */ /* 0x000fc00000000000 */
[----:B------:R-:W-:-:S00]  /*2810*/  NOP ;  /* 0x0000000000007918 */ /* 0x000fc00000000000 */
[----:B------:R-:W-:-:S00]  /*2820*/  NOP ;  /* 0x0000000000007918 */ /* 0x000fc00000000000 */
[----:B------:R-:W-:-:S00]  /*2830*/  NOP ;  /* 0x0000000000007918 */ /* 0x000fc00000000000 */
[----:B------:R-:W-:-:S00]  /*2840*/  NOP ;  /* 0x0000000000007918 */ /* 0x000fc00000000000 */
[----:B------:R-:W-:-:S00]  /*2850*/  NOP ;  /* 0x0000000000007918 */ /* 0x000fc00000000000 */
[----:B------:R-:W-:-:S00]  /*2860*/  NOP ;  /* 0x0000000000007918 */ /* 0x000fc00000000000 */
[----:B------:R-:W-:-:S00]  /*2870*/  NOP ;  /* 0x0000000000007918 */ /* 0x000fc00000000000 */
.L_x_4:


//--------------------- .nv.shared.triton__0d1d2d3de4e --------------------------
	.section	.nv.shared.triton__0d1d2d3de4e,"aw",@nobits
	.align	16
